//
// Generated by NVIDIA NVVM Compiler
//
// Compiler Build ID: CL-36424714
// Cuda compilation tools, release 13.0, V13.0.88
// Based on NVVM 20.0.0
//

.version 9.0
.target sm_100
.address_size 64

	// .globl	_Z14make_iterationPKiS0_iiPiS1_
// _ZZ14make_iterationPKiS0_iiPiS1_E28shared_iter_block_infections has been demoted
// _ZZ17reduce_infectionsPiPKiiiiE6shared has been demoted

.visible .entry _Z14make_iterationPKiS0_iiPiS1_(
	.param .u64 .ptr .align 1 _Z14make_iterationPKiS0_iiPiS1__param_0,
	.param .u64 .ptr .align 1 _Z14make_iterationPKiS0_iiPiS1__param_1,
	.param .u32 _Z14make_iterationPKiS0_iiPiS1__param_2,
	.param .u32 _Z14make_iterationPKiS0_iiPiS1__param_3,
	.param .u64 .ptr .align 1 _Z14make_iterationPKiS0_iiPiS1__param_4,
	.param .u64 .ptr .align 1 _Z14make_iterationPKiS0_iiPiS1__param_5
)
{
	.reg .pred 	%p<43>;
	.reg .b32 	%r<112>;
	.reg .b64 	%rd<38>;
	// demoted variable
	.shared .align 4 .b8 _ZZ14make_iterationPKiS0_iiPiS1_E28shared_iter_block_infections[1024];
	ld.param.u64 	%rd4, [_Z14make_iterationPKiS0_iiPiS1__param_0];
	ld.param.u64 	%rd7, [_Z14make_iterationPKiS0_iiPiS1__param_1];
	ld.param.u32 	%r34, [_Z14make_iterationPKiS0_iiPiS1__param_2];
	ld.param.u32 	%r33, [_Z14make_iterationPKiS0_iiPiS1__param_3];
	ld.param.u64 	%rd5, [_Z14make_iterationPKiS0_iiPiS1__param_4];
	ld.param.u64 	%rd6, [_Z14make_iterationPKiS0_iiPiS1__param_5];
	cvta.to.global.u64 	%rd1, %rd7;
	mov.u32 	%r35, %tid.y;
	mov.u32 	%r36, %ntid.x;
	mov.u32 	%r37, %tid.x;
	mad.lo.s32 	%r1, %r35, %r36, %r37;
	shl.b32 	%r38, %r1, 2;
	mov.u32 	%r39, _ZZ14make_iterationPKiS0_iiPiS1_E28shared_iter_block_infections;
	add.s32 	%r2, %r39, %r38;
	mov.b32 	%r40, 0;
	st.shared.u32 	[%r2], %r40;
	mov.u32 	%r3, %ctaid.x;
	mad.lo.s32 	%r4, %r3, %r36, %r37;
	mov.u32 	%r5, %ctaid.y;
	mov.u32 	%r41, %ntid.y;
	mad.lo.s32 	%r42, %r5, %r41, %r35;
	max.u32 	%r43, %r4, %r42;
	setp.ge.u32 	%p5, %r43, %r34;
	@%p5 bra 	$L__BB0_31;
	mul.lo.s32 	%r7, %r34, %r42;
	add.s32 	%r8, %r7, %r4;
	mul.wide.s32 	%rd8, %r8, 4;
	add.s64 	%rd9, %rd1, %rd8;
	ld.global.u32 	%r9, [%rd9];
	setp.ne.s32 	%p6, %r9, 0;
	@%p6 bra 	$L__BB0_20;
	cvta.to.global.u64 	%rd10, %rd4;
	add.s64 	%rd12, %rd10, %rd8;
	ld.global.u32 	%r10, [%rd12];
	add.s32 	%r11, %r4, -1;
	setp.lt.s32 	%p9, %r4, 1;
	setp.gt.s32 	%p10, %r4, %r34;
	or.pred  	%p1, %p9, %p10;
	setp.eq.s32 	%p11, %r42, 0;
	setp.gt.s32 	%p12, %r42, %r34;
	or.pred  	%p2, %p11, %p12;
	or.pred  	%p13, %p1, %p2;
	mov.b32 	%r104, 0;
	@%p13 bra 	$L__BB0_4;
	sub.s32 	%r46, %r7, %r34;
	add.s32 	%r47, %r46, %r11;
	mul.wide.u32 	%rd13, %r47, 4;
	add.s64 	%rd14, %rd1, %rd13;
	ld.global.u32 	%r48, [%rd14];
	setp.gt.s32 	%p14, %r48, 0;
	selp.u32 	%r104, 1, 0, %p14;
$L__BB0_4:
	setp.ge.s32 	%p15, %r42, %r34;
	or.pred  	%p16, %p1, %p15;
	cvt.s64.s32 	%rd2, %r4;
	cvt.s64.s32 	%rd15, %r7;
	add.s64 	%rd16, %rd15, %rd2;
	shl.b64 	%rd17, %rd16, 2;
	add.s64 	%rd3, %rd1, %rd17;
	@%p16 bra 	$L__BB0_6;
	ld.global.u32 	%r49, [%rd3+-4];
	setp.gt.s32 	%p17, %r49, 0;
	selp.u32 	%r50, 1, 0, %p17;
	add.s32 	%r104, %r104, %r50;
$L__BB0_6:
	add.s32 	%r16, %r42, 1;
	setp.ge.s32 	%p18, %r16, %r34;
	or.pred  	%p19, %p1, %p18;
	@%p19 bra 	$L__BB0_8;
	add.s32 	%r51, %r7, %r34;
	add.s32 	%r52, %r51, %r11;
	mul.wide.u32 	%rd18, %r52, 4;
	add.s64 	%rd19, %rd1, %rd18;
	ld.global.u32 	%r53, [%rd19];
	setp.gt.s32 	%p20, %r53, 0;
	selp.u32 	%r54, 1, 0, %p20;
	add.s32 	%r104, %r104, %r54;
$L__BB0_8:
	setp.lt.s32 	%p21, %r4, 0;
	setp.ge.s32 	%p22, %r4, %r34;
	or.pred  	%p3, %p21, %p22;
	or.pred  	%p23, %p3, %p2;
	@%p23 bra 	$L__BB0_10;
	sub.s32 	%r55, %r7, %r34;
	add.s32 	%r56, %r55, %r4;
	mul.wide.u32 	%rd20, %r56, 4;
	add.s64 	%rd21, %rd1, %rd20;
	ld.global.u32 	%r57, [%rd21];
	setp.gt.s32 	%p24, %r57, 0;
	selp.u32 	%r58, 1, 0, %p24;
	add.s32 	%r104, %r104, %r58;
$L__BB0_10:
	setp.ge.s32 	%p25, %r16, %r34;
	or.pred  	%p26, %p3, %p25;
	@%p26 bra 	$L__BB0_12;
	add.s32 	%r59, %r8, %r34;
	mul.wide.u32 	%rd22, %r59, 4;
	add.s64 	%rd23, %rd1, %rd22;
	ld.global.u32 	%r60, [%rd23];
	setp.gt.s32 	%p27, %r60, 0;
	selp.u32 	%r61, 1, 0, %p27;
	add.s32 	%r104, %r104, %r61;
$L__BB0_12:
	add.s32 	%r62, %r4, 1;
	setp.lt.s32 	%p28, %r4, -1;
	setp.ge.s32 	%p29, %r62, %r34;
	or.pred  	%p4, %p28, %p29;
	or.pred  	%p30, %p4, %p2;
	@%p30 bra 	$L__BB0_14;
	sub.s32 	%r63, %r7, %r34;
	cvt.s64.s32 	%rd24, %r63;
	add.s64 	%rd25, %rd24, %rd2;
	shl.b64 	%rd26, %rd25, 2;
	add.s64 	%rd27, %rd1, %rd26;
	ld.global.u32 	%r64, [%rd27+4];
	setp.gt.s32 	%p31, %r64, 0;
	selp.u32 	%r65, 1, 0, %p31;
	add.s32 	%r104, %r104, %r65;
$L__BB0_14:
	setp.ge.s32 	%p32, %r42, %r34;
	or.pred  	%p33, %p4, %p32;
	@%p33 bra 	$L__BB0_16;
	ld.global.u32 	%r66, [%rd3+4];
	setp.gt.s32 	%p34, %r66, 0;
	selp.u32 	%r67, 1, 0, %p34;
	add.s32 	%r104, %r104, %r67;
$L__BB0_16:
	setp.ge.s32 	%p35, %r16, %r34;
	or.pred  	%p36, %p4, %p35;
	@%p36 bra 	$L__BB0_18;
	add.s32 	%r68, %r7, %r34;
	cvt.s64.s32 	%rd28, %r68;
	add.s64 	%rd29, %rd28, %rd2;
	shl.b64 	%rd30, %rd29, 2;
	add.s64 	%rd31, %rd1, %rd30;
	ld.global.u32 	%r69, [%rd31+4];
	setp.gt.s32 	%p37, %r69, 0;
	selp.u32 	%r70, 1, 0, %p37;
	add.s32 	%r104, %r104, %r70;
$L__BB0_18:
	setp.le.s32 	%p38, %r104, %r10;
	mov.b32 	%r111, 0;
	@%p38 bra 	$L__BB0_23;
	mov.b32 	%r73, 1;
	st.shared.u32 	[%r2], %r73;
	mov.b32 	%r111, 10;
	bra.uni 	$L__BB0_23;
$L__BB0_20:
	setp.lt.s32 	%p7, %r9, 1;
	@%p7 bra 	$L__BB0_22;
	setp.eq.s32 	%p8, %r9, 1;
	add.s32 	%r44, %r9, -1;
	selp.b32 	%r111, -30, %r44, %p8;
	bra.uni 	$L__BB0_23;
$L__BB0_22:
	add.s32 	%r111, %r9, 1;
$L__BB0_23:
	bar.sync 	0;
	setp.gt.u32 	%p39, %r1, 127;
	@%p39 bra 	$L__BB0_25;
	ld.shared.u32 	%r74, [%r2+512];
	ld.shared.u32 	%r75, [%r2];
	add.s32 	%r76, %r75, %r74;
	st.shared.u32 	[%r2], %r76;
$L__BB0_25:
	bar.sync 	0;
	setp.gt.u32 	%p40, %r1, 63;
	@%p40 bra 	$L__BB0_27;
	ld.shared.u32 	%r77, [%r2+256];
	ld.shared.u32 	%r78, [%r2];
	add.s32 	%r79, %r78, %r77;
	st.shared.u32 	[%r2], %r79;
$L__BB0_27:
	bar.sync 	0;
	setp.gt.u32 	%p41, %r1, 31;
	@%p41 bra 	$L__BB0_30;
	ld.volatile.shared.u32 	%r80, [%r2+128];
	ld.volatile.shared.u32 	%r81, [%r2];
	add.s32 	%r82, %r81, %r80;
	st.volatile.shared.u32 	[%r2], %r82;
	ld.volatile.shared.u32 	%r83, [%r2+64];
	ld.volatile.shared.u32 	%r84, [%r2];
	add.s32 	%r85, %r84, %r83;
	st.volatile.shared.u32 	[%r2], %r85;
	ld.volatile.shared.u32 	%r86, [%r2+32];
	ld.volatile.shared.u32 	%r87, [%r2];
	add.s32 	%r88, %r87, %r86;
	st.volatile.shared.u32 	[%r2], %r88;
	ld.volatile.shared.u32 	%r89, [%r2+16];
	ld.volatile.shared.u32 	%r90, [%r2];
	add.s32 	%r91, %r90, %r89;
	st.volatile.shared.u32 	[%r2], %r91;
	ld.volatile.shared.u32 	%r92, [%r2+8];
	ld.volatile.shared.u32 	%r93, [%r2];
	add.s32 	%r94, %r93, %r92;
	st.volatile.shared.u32 	[%r2], %r94;
	ld.volatile.shared.u32 	%r95, [%r2+4];
	ld.volatile.shared.u32 	%r96, [%r2];
	add.s32 	%r97, %r96, %r95;
	st.volatile.shared.u32 	[%r2], %r97;
	bar.sync 	0;
	setp.ne.s32 	%p42, %r1, 0;
	@%p42 bra 	$L__BB0_30;
	mov.u32 	%r98, %nctaid.x;
	mov.u32 	%r99, %nctaid.y;
	mad.lo.s32 	%r100, %r33, %r99, %r5;
	mad.lo.s32 	%r101, %r100, %r98, %r3;
	ld.shared.u32 	%r102, [_ZZ14make_iterationPKiS0_iiPiS1_E28shared_iter_block_infections];
	cvta.to.global.u64 	%rd32, %rd6;
	mul.wide.s32 	%rd33, %r101, 4;
	add.s64 	%rd34, %rd32, %rd33;
	st.global.u32 	[%rd34], %r102;
$L__BB0_30:
	cvta.to.global.u64 	%rd35, %rd5;
	add.s64 	%rd37, %rd35, %rd8;
	st.global.u32 	[%rd37], %r111;
$L__BB0_31:
	ret;

}
	// .globl	_Z17reduce_infectionsPiPKiiii
.visible .entry _Z17reduce_infectionsPiPKiiii(
	.param .u64 .ptr .align 1 _Z17reduce_infectionsPiPKiiii_param_0,
	.param .u64 .ptr .align 1 _Z17reduce_infectionsPiPKiiii_param_1,
	.param .u32 _Z17reduce_infectionsPiPKiiii_param_2,
	.param .u32 _Z17reduce_infectionsPiPKiiii_param_3,
	.param .u32 _Z17reduce_infectionsPiPKiiii_param_4
)
{
	.reg .pred 	%p<15>;
	.reg .b32 	%r<233>;
	.reg .b64 	%rd<68>;
	// demoted variable
	.shared .align 4 .b8 _ZZ17reduce_infectionsPiPKiiiiE6shared[2048];
	ld.param.u64 	%rd3, [_Z17reduce_infectionsPiPKiiii_param_1];
	ld.param.u32 	%r94, [_Z17reduce_infectionsPiPKiiii_param_3];
	ld.param.u32 	%r95, [_Z17reduce_infectionsPiPKiiii_param_4];
	cvta.to.global.u64 	%rd1, %rd3;
	mov.u32 	%r1, %tid.x;
	mov.u32 	%r2, %ctaid.x;
	mul.lo.s32 	%r96, %r95, %r2;
	mul.lo.s32 	%r3, %r96, %r95;
	add.s32 	%r4, %r3, %r1;
	mul.wide.s32 	%rd4, %r4, 4;
	add.s64 	%rd5, %rd1, %rd4;
	ld.global.u32 	%r231, [%rd5];
	shl.b32 	%r97, %r1, 2;
	mov.u32 	%r98, _ZZ17reduce_infectionsPiPKiiiiE6shared;
	add.s32 	%r6, %r98, %r97;
	st.shared.u32 	[%r6], %r231;
	setp.lt.s32 	%p1, %r94, 2;
	@%p1 bra 	$L__BB1_15;
	mov.u32 	%r7, %ntid.x;
	add.s32 	%r8, %r94, -1;
	add.s32 	%r101, %r94, -2;
	setp.lt.u32 	%p2, %r101, 15;
	mov.b32 	%r224, 1;
	@%p2 bra 	$L__BB1_5;
	and.b32  	%r103, %r8, -16;
	neg.s32 	%r217, %r103;
	shl.b32 	%r104, %r7, 1;
	add.s32 	%r215, %r4, %r104;
	shl.b32 	%r11, %r7, 4;
	mad.lo.s32 	%r214, %r7, 3, %r4;
	shl.b32 	%r105, %r7, 2;
	add.s32 	%r213, %r4, %r105;
	mad.lo.s32 	%r212, %r7, 5, %r4;
	mad.lo.s32 	%r211, %r7, 6, %r4;
	mad.lo.s32 	%r210, %r7, 7, %r4;
	shl.b32 	%r106, %r7, 3;
	add.s32 	%r209, %r4, %r106;
	mad.lo.s32 	%r208, %r7, 9, %r4;
	mad.lo.s32 	%r207, %r7, 10, %r4;
	mad.lo.s32 	%r206, %r7, 11, %r4;
	mad.lo.s32 	%r205, %r7, 12, %r4;
	mad.lo.s32 	%r204, %r7, 13, %r4;
	mad.lo.s32 	%r203, %r7, 14, %r4;
	mad.lo.s32 	%r202, %r7, 15, %r4;
	add.s32 	%r201, %r4, %r11;
	add.s32 	%r107, %r1, %r7;
	add.s32 	%r200, %r107, %r3;
	mov.b32 	%r216, 0;
$L__BB1_3:
	.pragma "nounroll";
	mul.wide.u32 	%rd6, %r200, 4;
	add.s64 	%rd7, %rd1, %rd6;
	ld.global.u32 	%r108, [%rd7];
	add.s32 	%r109, %r231, %r108;
	mul.wide.u32 	%rd8, %r215, 4;
	add.s64 	%rd9, %rd1, %rd8;
	ld.global.u32 	%r110, [%rd9];
	add.s32 	%r111, %r109, %r110;
	mul.wide.u32 	%rd10, %r214, 4;
	add.s64 	%rd11, %rd1, %rd10;
	ld.global.u32 	%r112, [%rd11];
	add.s32 	%r113, %r111, %r112;
	mul.wide.u32 	%rd12, %r213, 4;
	add.s64 	%rd13, %rd1, %rd12;
	ld.global.u32 	%r114, [%rd13];
	add.s32 	%r115, %r113, %r114;
	mul.wide.u32 	%rd14, %r212, 4;
	add.s64 	%rd15, %rd1, %rd14;
	ld.global.u32 	%r116, [%rd15];
	add.s32 	%r117, %r115, %r116;
	mul.wide.u32 	%rd16, %r211, 4;
	add.s64 	%rd17, %rd1, %rd16;
	ld.global.u32 	%r118, [%rd17];
	add.s32 	%r119, %r117, %r118;
	mul.wide.u32 	%rd18, %r210, 4;
	add.s64 	%rd19, %rd1, %rd18;
	ld.global.u32 	%r120, [%rd19];
	add.s32 	%r121, %r119, %r120;
	mul.wide.u32 	%rd20, %r209, 4;
	add.s64 	%rd21, %rd1, %rd20;
	ld.global.u32 	%r122, [%rd21];
	add.s32 	%r123, %r121, %r122;
	mul.wide.u32 	%rd22, %r208, 4;
	add.s64 	%rd23, %rd1, %rd22;
	ld.global.u32 	%r124, [%rd23];
	add.s32 	%r125, %r123, %r124;
	mul.wide.u32 	%rd24, %r207, 4;
	add.s64 	%rd25, %rd1, %rd24;
	ld.global.u32 	%r126, [%rd25];
	add.s32 	%r127, %r125, %r126;
	mul.wide.u32 	%rd26, %r206, 4;
	add.s64 	%rd27, %rd1, %rd26;
	ld.global.u32 	%r128, [%rd27];
	add.s32 	%r129, %r127, %r128;
	mul.wide.u32 	%rd28, %r205, 4;
	add.s64 	%rd29, %rd1, %rd28;
	ld.global.u32 	%r130, [%rd29];
	add.s32 	%r131, %r129, %r130;
	mul.wide.u32 	%rd30, %r204, 4;
	add.s64 	%rd31, %rd1, %rd30;
	ld.global.u32 	%r132, [%rd31];
	add.s32 	%r133, %r131, %r132;
	mul.wide.u32 	%rd32, %r203, 4;
	add.s64 	%rd33, %rd1, %rd32;
	ld.global.u32 	%r134, [%rd33];
	add.s32 	%r135, %r133, %r134;
	mul.wide.u32 	%rd34, %r202, 4;
	add.s64 	%rd35, %rd1, %rd34;
	ld.global.u32 	%r136, [%rd35];
	add.s32 	%r137, %r135, %r136;
	mul.wide.u32 	%rd36, %r201, 4;
	add.s64 	%rd37, %rd1, %rd36;
	ld.global.u32 	%r138, [%rd37];
	add.s32 	%r231, %r137, %r138;
	add.s32 	%r217, %r217, 16;
	add.s32 	%r216, %r216, 16;
	add.s32 	%r215, %r215, %r11;
	add.s32 	%r214, %r214, %r11;
	add.s32 	%r213, %r213, %r11;
	add.s32 	%r212, %r212, %r11;
	add.s32 	%r211, %r211, %r11;
	add.s32 	%r210, %r210, %r11;
	add.s32 	%r209, %r209, %r11;
	add.s32 	%r208, %r208, %r11;
	add.s32 	%r207, %r207, %r11;
	add.s32 	%r206, %r206, %r11;
	add.s32 	%r205, %r205, %r11;
	add.s32 	%r204, %r204, %r11;
	add.s32 	%r203, %r203, %r11;
	add.s32 	%r202, %r202, %r11;
	add.s32 	%r201, %r201, %r11;
	add.s32 	%r200, %r200, %r11;
	setp.ne.s32 	%p3, %r217, 0;
	@%p3 bra 	$L__BB1_3;
	add.s32 	%r224, %r216, 1;
$L__BB1_5:
	and.b32  	%r69, %r8, 15;
	setp.eq.s32 	%p4, %r69, 0;
	@%p4 bra 	$L__BB1_14;
	and.b32  	%r70, %r8, 7;
	setp.lt.u32 	%p5, %r69, 8;
	@%p5 bra 	$L__BB1_8;
	mad.lo.s32 	%r140, %r224, %r7, %r4;
	mul.wide.u32 	%rd38, %r140, 4;
	add.s64 	%rd39, %rd1, %rd38;
	ld.global.u32 	%r141, [%rd39];
	add.s32 	%r142, %r231, %r141;
	add.s32 	%r143, %r140, %r7;
	mul.wide.u32 	%rd40, %r143, 4;
	add.s64 	%rd41, %rd1, %rd40;
	ld.global.u32 	%r144, [%rd41];
	add.s32 	%r145, %r142, %r144;
	add.s32 	%r146, %r143, %r7;
	mul.wide.u32 	%rd42, %r146, 4;
	add.s64 	%rd43, %rd1, %rd42;
	ld.global.u32 	%r147, [%rd43];
	add.s32 	%r148, %r145, %r147;
	add.s32 	%r149, %r146, %r7;
	mul.wide.u32 	%rd44, %r149, 4;
	add.s64 	%rd45, %rd1, %rd44;
	ld.global.u32 	%r150, [%rd45];
	add.s32 	%r151, %r148, %r150;
	add.s32 	%r152, %r149, %r7;
	mul.wide.u32 	%rd46, %r152, 4;
	add.s64 	%rd47, %rd1, %rd46;
	ld.global.u32 	%r153, [%rd47];
	add.s32 	%r154, %r151, %r153;
	add.s32 	%r155, %r152, %r7;
	mul.wide.u32 	%rd48, %r155, 4;
	add.s64 	%rd49, %rd1, %rd48;
	ld.global.u32 	%r156, [%rd49];
	add.s32 	%r157, %r154, %r156;
	add.s32 	%r158, %r155, %r7;
	mul.wide.u32 	%rd50, %r158, 4;
	add.s64 	%rd51, %rd1, %rd50;
	ld.global.u32 	%r159, [%rd51];
	add.s32 	%r160, %r157, %r159;
	add.s32 	%r161, %r158, %r7;
	mul.wide.u32 	%rd52, %r161, 4;
	add.s64 	%rd53, %rd1, %rd52;
	ld.global.u32 	%r162, [%rd53];
	add.s32 	%r231, %r160, %r162;
	add.s32 	%r224, %r224, 8;
$L__BB1_8:
	setp.eq.s32 	%p6, %r70, 0;
	@%p6 bra 	$L__BB1_14;
	and.b32  	%r76, %r8, 3;
	setp.lt.u32 	%p7, %r70, 4;
	@%p7 bra 	$L__BB1_11;
	mad.lo.s32 	%r164, %r224, %r7, %r4;
	mul.wide.u32 	%rd54, %r164, 4;
	add.s64 	%rd55, %rd1, %rd54;
	ld.global.u32 	%r165, [%rd55];
	add.s32 	%r166, %r231, %r165;
	add.s32 	%r167, %r164, %r7;
	mul.wide.u32 	%rd56, %r167, 4;
	add.s64 	%rd57, %rd1, %rd56;
	ld.global.u32 	%r168, [%rd57];
	add.s32 	%r169, %r166, %r168;
	add.s32 	%r170, %r167, %r7;
	mul.wide.u32 	%rd58, %r170, 4;
	add.s64 	%rd59, %rd1, %rd58;
	ld.global.u32 	%r171, [%rd59];
	add.s32 	%r172, %r169, %r171;
	add.s32 	%r173, %r170, %r7;
	mul.wide.u32 	%rd60, %r173, 4;
	add.s64 	%rd61, %rd1, %rd60;
	ld.global.u32 	%r174, [%rd61];
	add.s32 	%r231, %r172, %r174;
	add.s32 	%r224, %r224, 4;
$L__BB1_11:
	setp.eq.s32 	%p8, %r76, 0;
	@%p8 bra 	$L__BB1_14;
	mad.lo.s32 	%r229, %r7, %r224, %r4;
	neg.s32 	%r228, %r76;
$L__BB1_13:
	.pragma "nounroll";
	mul.wide.u32 	%rd62, %r229, 4;
	add.s64 	%rd63, %rd1, %rd62;
	ld.global.u32 	%r175, [%rd63];
	add.s32 	%r231, %r231, %r175;
	add.s32 	%r229, %r229, %r7;
	add.s32 	%r228, %r228, 1;
	setp.ne.s32 	%p9, %r228, 0;
	@%p9 bra 	$L__BB1_13;
$L__BB1_14:
	st.shared.u32 	[%r6], %r231;
$L__BB1_15:
	bar.sync 	0;
	mov.u32 	%r232, %ntid.x;
	setp.lt.u32 	%p10, %r232, 66;
	@%p10 bra 	$L__BB1_19;
$L__BB1_16:
	shr.u32 	%r93, %r232, 1;
	setp.ge.u32 	%p11, %r1, %r93;
	@%p11 bra 	$L__BB1_18;
	shl.b32 	%r176, %r93, 2;
	add.s32 	%r177, %r6, %r176;
	ld.shared.u32 	%r178, [%r177];
	ld.shared.u32 	%r179, [%r6];
	add.s32 	%r180, %r179, %r178;
	st.shared.u32 	[%r6], %r180;
$L__BB1_18:
	bar.sync 	0;
	setp.gt.u32 	%p12, %r232, 131;
	mov.u32 	%r232, %r93;
	@%p12 bra 	$L__BB1_16;
$L__BB1_19:
	setp.gt.u32 	%p13, %r1, 31;
	@%p13 bra 	$L__BB1_22;
	ld.volatile.shared.u32 	%r181, [%r6+128];
	ld.volatile.shared.u32 	%r182, [%r6];
	add.s32 	%r183, %r182, %r181;
	st.volatile.shared.u32 	[%r6], %r183;
	ld.volatile.shared.u32 	%r184, [%r6+64];
	ld.volatile.shared.u32 	%r185, [%r6];
	add.s32 	%r186, %r185, %r184;
	st.volatile.shared.u32 	[%r6], %r186;
	ld.volatile.shared.u32 	%r187, [%r6+32];
	ld.volatile.shared.u32 	%r188, [%r6];
	add.s32 	%r189, %r188, %r187;
	st.volatile.shared.u32 	[%r6], %r189;
	ld.volatile.shared.u32 	%r190, [%r6+16];
	ld.volatile.shared.u32 	%r191, [%r6];
	add.s32 	%r192, %r191, %r190;
	st.volatile.shared.u32 	[%r6], %r192;
	ld.volatile.shared.u32 	%r193, [%r6+8];
	ld.volatile.shared.u32 	%r194, [%r6];
	add.s32 	%r195, %r194, %r193;
	st.volatile.shared.u32 	[%r6], %r195;
	ld.volatile.shared.u32 	%r196, [%r6+4];
	ld.volatile.shared.u32 	%r197, [%r6];
	add.s32 	%r198, %r197, %r196;
	st.volatile.shared.u32 	[%r6], %r198;
	bar.sync 	0;
	setp.ne.s32 	%p14, %r1, 0;
	@%p14 bra 	$L__BB1_22;
	ld.param.u64 	%rd67, [_Z17reduce_infectionsPiPKiiii_param_0];
	ld.shared.u32 	%r199, [_ZZ17reduce_infectionsPiPKiiiiE6shared];
	cvta.to.global.u64 	%rd64, %rd67;
	mul.wide.u32 	%rd65, %r2, 4;
	add.s64 	%rd66, %rd64, %rd65;
	st.global.u32 	[%rd66], %r199;
$L__BB1_22:
	ret;

}


// ===== COMPILED SASS (sm_100) =====

	.target	sm_100

	.elftype	@"ET_EXEC"


//--------------------- .note.nv.tkinfo           --------------------------
	.section	.note.nv.tkinfo,"",@"SHT_NOTE"
	.sectionflags	@"SHF_NOTE_NV_TKINFO"
	.tkinfo
        /*0018*/ 	.word	0x00000002
        /*0030*/ 	.string	""
        /*0030*/ 	.string	"ptxas"
        /*0030*/ 	.string	"Cuda compilation tools, release 13.0, V13.0.88"
        /*0030*/ 	.string	"Build cuda_13.0.r13.0/compiler.36424714_0"
        /*0030*/ 	.string	"-arch sm_100 -m 64 "



//--------------------- .note.nv.cuinfo           --------------------------
	.section	.note.nv.cuinfo,"",@"SHT_NOTE"
	.sectionflags	@"SHF_NOTE_NV_CUINFO"
        /*0018*/ 	.short	0x0002
        /*001a*/ 	.short	0x0064
        /*001c*/ 	.short	0x0082
	.zero		2


//--------------------- .nv.info                  --------------------------
	.section	.nv.info,"",@"SHT_CUDA_INFO"
	.align	4


	//----- nvinfo : EIATTR_REGCOUNT
	.align		4
        /*0000*/ 	.byte	0x04, 0x2f
        /*0002*/ 	.short	(.L_1 - .L_0)
	.align		4
.L_0:
        /*0004*/ 	.word	index@(_Z14make_iterationPKiS0_iiPiS1_)
        /*0008*/ 	.word	0x0000001a


	//----- nvinfo : EIATTR_FRAME_SIZE
	.align		4
.L_1:
        /*000c*/ 	.byte	0x04, 0x11
        /*000e*/ 	.short	(.L_3 - .L_2)
	.align		4
.L_2:
        /*0010*/ 	.word	index@(_Z14make_iterationPKiS0_iiPiS1_)
        /*0014*/ 	.word	0x00000000


	//----- nvinfo : EIATTR_REGCOUNT
	.align		4
.L_3:
        /*0018*/ 	.byte	0x04, 0x2f
        /*001a*/ 	.short	(.L_5 - .L_4)
	.align		4
.L_4:
        /*001c*/ 	.word	index@(_Z17reduce_infectionsPiPKiiii)
        /*0020*/ 	.word	0x00000020


	//----- nvinfo : EIATTR_FRAME_SIZE
	.align		4
.L_5:
        /*0024*/ 	.byte	0x04, 0x11
        /*0026*/ 	.short	(.L_7 - .L_6)
	.align		4
.L_6:
        /*0028*/ 	.word	index@(_Z17reduce_infectionsPiPKiiii)
        /*002c*/ 	.word	0x00000000


	//----- nvinfo : EIATTR_MIN_STACK_SIZE
	.align		4
.L_7:
        /*0030*/ 	.byte	0x04, 0x12
        /*0032*/ 	.short	(.L_9 - .L_8)
	.align		4
.L_8:
        /*0034*/ 	.word	index@(_Z17reduce_infectionsPiPKiiii)
        /*0038*/ 	.word	0x00000000


	//----- nvinfo : EIATTR_MIN_STACK_SIZE
	.align		4
.L_9:
        /*003c*/ 	.byte	0x04, 0x12
        /*003e*/ 	.short	(.L_11 - .L_10)
	.align		4
.L_10:
        /*0040*/ 	.word	index@(_Z14make_iterationPKiS0_iiPiS1_)
        /*0044*/ 	.word	0x00000000
.L_11:


//--------------------- .nv.compat                --------------------------
	.section	.nv.compat,"",@"SHT_CUDA_COMPAT_INFO"
	.align	4
        /*0000*/ 	.byte	0x02, 0x09, 0x00, 0x00, 0x02, 0x02, 0x01, 0x00, 0x02, 0x05, 0x05, 0x00, 0x03, 0x07, 0x01, 0x01
        /*0010*/ 	.byte	0x02, 0x03, 0x00, 0x00, 0x02, 0x06, 0x01, 0x00, 0x04, 0x0b, 0x08, 0x00, 0x09, 0x00, 0x00, 0x00
        /*0020*/ 	.byte	0x00, 0x00, 0x00, 0x00


//--------------------- .nv.info._Z17reduce_infectionsPiPKiiii --------------------------
	.section	.nv.info._Z17reduce_infectionsPiPKiiii,"",@"SHT_CUDA_INFO"
	.sectionflags	@""
	.align	4


	//----- nvinfo : EIATTR_CUDA_API_VERSION
	.align		4
        /*0000*/ 	.byte	0x04, 0x37
        /*0002*/ 	.short	(.L_13 - .L_12)
.L_12:
        /*0004*/ 	.word	0x00000082


	//----- nvinfo : EIATTR_KPARAM_INFO
	.align		4
.L_13:
        /*0008*/ 	.byte	0x04, 0x17
        /*000a*/ 	.short	(.L_15 - .L_14)
.L_14:
        /*000c*/ 	.word	0x00000000
        /*0010*/ 	.short	0x0004
        /*0012*/ 	.short	0x0018
        /*0014*/ 	.byte	0x00, 0xf0, 0x11, 0x00


	//----- nvinfo : EIATTR_KPARAM_INFO
	.align		4
.L_15:
        /*0018*/ 	.byte	0x04, 0x17
        /*001a*/ 	.short	(.L_17 - .L_16)
.L_16:
        /*001c*/ 	.word	0x00000000
        /*0020*/ 	.short	0x0003
        /*0022*/ 	.short	0x0014
        /*0024*/ 	.byte	0x00, 0xf0, 0x11, 0x00


	//----- nvinfo : EIATTR_KPARAM_INFO
	.align		4
.L_17:
        /*0028*/ 	.byte	0x04, 0x17
        /*002a*/ 	.short	(.L_19 - .L_18)
.L_18:
        /*002c*/ 	.word	0x00000000
        /*0030*/ 	.short	0x0002
        /*0032*/ 	.short	0x0010
        /*0034*/ 	.byte	0x00, 0xf0, 0x11, 0x00


	//----- nvinfo : EIATTR_KPARAM_INFO
	.align		4
.L_19:
        /*0038*/ 	.byte	0x04, 0x17
        /*003a*/ 	.short	(.L_21 - .L_20)
.L_20:
        /*003c*/ 	.word	0x00000000
        /*0040*/ 	.short	0x0001
        /*0042*/ 	.short	0x0008
        /*0044*/ 	.byte	0x00, 0xf5, 0x21, 0x00


	//----- nvinfo : EIATTR_KPARAM_INFO
	.align		4
.L_21:
        /*0048*/ 	.byte	0x04, 0x17
        /*004a*/ 	.short	(.L_23 - .L_22)
.L_22:
        /*004c*/ 	.word	0x00000000
        /*0050*/ 	.short	0x0000
        /*0052*/ 	.short	0x0000
        /*0054*/ 	.byte	0x00, 0xf5, 0x21, 0x00


	//----- nvinfo : EIATTR_SPARSE_MMA_MASK
	.align		4
.L_23:
        /*0058*/ 	.byte	0x03, 0x50
        /*005a*/ 	.short	0x0000


	//----- nvinfo : EIATTR_MAXREG_COUNT
	.align		4
        /*005c*/ 	.byte	0x03, 0x1b
        /*005e*/ 	.short	0x00ff


	//----- nvinfo : EIATTR_NUM_BARRIERS
	.align		4
        /*0060*/ 	.byte	0x02, 0x4c
        /*0062*/ 	.byte	0x01
	.zero		1


	//----- nvinfo : EIATTR_MERCURY_ISA_VERSION
	.align		4
        /*0064*/ 	.byte	0x03, 0x5f
        /*0066*/ 	.short	0x0101


	//----- nvinfo : EIATTR_VRC_CTA_INIT_COUNT
	.align		4
        /*0068*/ 	.byte	0x02, 0x4a
	.zero		1
	.zero		1


	//----- nvinfo : EIATTR_EXIT_INSTR_OFFSETS
	.align		4
        /*006c*/ 	.byte	0x04, 0x1c
        /*006e*/ 	.short	(.L_25 - .L_24)


	//   ....[0]....
.L_24:
        /*0070*/ 	.word	0x00000bc0


	//   ....[1]....
        /*0074*/ 	.word	0x00000d70


	//   ....[2]....
        /*0078*/ 	.word	0x00000df0


	//----- nvinfo : EIATTR_CBANK_PARAM_SIZE
	.align		4
.L_25:
        /*007c*/ 	.byte	0x03, 0x19
        /*007e*/ 	.short	0x001c


	//----- nvinfo : EIATTR_PARAM_CBANK
	.align		4
        /*0080*/ 	.byte	0x04, 0x0a
        /*0082*/ 	.short	(.L_27 - .L_26)
	.align		4
.L_26:
        /*0084*/ 	.word	index@(.nv.constant0._Z17reduce_infectionsPiPKiiii)
        /*0088*/ 	.short	0x0380
        /*008a*/ 	.short	0x001c


	//----- nvinfo : EIATTR_SW_WAR
	.align		4
.L_27:
        /*008c*/ 	.byte	0x04, 0x36
        /*008e*/ 	.short	(.L_29 - .L_28)
.L_28:
        /*0090*/ 	.word	0x00000008
.L_29:


//--------------------- .nv.info._Z14make_iterationPKiS0_iiPiS1_ --------------------------
	.section	.nv.info._Z14make_iterationPKiS0_iiPiS1_,"",@"SHT_CUDA_INFO"
	.sectionflags	@""
	.align	4


	//----- nvinfo : EIATTR_CUDA_API_VERSION
	.align		4
        /*0000*/ 	.byte	0x04, 0x37
        /*0002*/ 	.short	(.L_31 - .L_30)
.L_30:
        /*0004*/ 	.word	0x00000082


	//----- nvinfo : EIATTR_KPARAM_INFO
	.align		4
.L_31:
        /*0008*/ 	.byte	0x04, 0x17
        /*000a*/ 	.short	(.L_33 - .L_32)
.L_32:
        /*000c*/ 	.word	0x00000000
        /*0010*/ 	.short	0x0005
        /*0012*/ 	.short	0x0020
        /*0014*/ 	.byte	0x00, 0xf5, 0x21, 0x00


	//----- nvinfo : EIATTR_KPARAM_INFO
	.align		4
.L_33:
        /*0018*/ 	.byte	0x04, 0x17
        /*001a*/ 	.short	(.L_35 - .L_34)
.L_34:
        /*001c*/ 	.word	0x00000000
        /*0020*/ 	.short	0x0004
        /*0022*/ 	.short	0x0018
        /*0024*/ 	.byte	0x00, 0xf5, 0x21, 0x00


	//----- nvinfo : EIATTR_KPARAM_INFO
	.align		4
.L_35:
        /*0028*/ 	.byte	0x04, 0x17
        /*002a*/ 	.short	(.L_37 - .L_36)
.L_36:
        /*002c*/ 	.word	0x00000000
        /*0030*/ 	.short	0x0003
        /*0032*/ 	.short	0x0014
        /*0034*/ 	.byte	0x00, 0xf0, 0x11, 0x00


	//----- nvinfo : EIATTR_KPARAM_INFO
	.align		4
.L_37:
        /*0038*/ 	.byte	0x04, 0x17
        /*003a*/ 	.short	(.L_39 - .L_38)
.L_38:
        /*003c*/ 	.word	0x00000000
        /*0040*/ 	.short	0x0002
        /*0042*/ 	.short	0x0010
        /*0044*/ 	.byte	0x00, 0xf0, 0x11, 0x00


	//----- nvinfo : EIATTR_KPARAM_INFO
	.align		4
.L_39:
        /*0048*/ 	.byte	0x04, 0x17
        /*004a*/ 	.short	(.L_41 - .L_40)
.L_40:
        /*004c*/ 	.word	0x00000000
        /*0050*/ 	.short	0x0001
        /*0052*/ 	.short	0x0008
        /*0054*/ 	.byte	0x00, 0xf5, 0x21, 0x00


	//----- nvinfo : EIATTR_KPARAM_INFO
	.align		4
.L_41:
        /*0058*/ 	.byte	0x04, 0x17
        /*005a*/ 	.short	(.L_43 - .L_42)
.L_42:
        /*005c*/ 	.word	0x00000000
        /*0060*/ 	.short	0x0000
        /*0062*/ 	.short	0x0000
        /*0064*/ 	.byte	0x00, 0xf5, 0x21, 0x00


	//----- nvinfo : EIATTR_SPARSE_MMA_MASK
	.align		4
.L_43:
        /*0068*/ 	.byte	0x03, 0x50
        /*006a*/ 	.short	0x0000


	//----- nvinfo : EIATTR_MAXREG_COUNT
	.align		4
        /*006c*/ 	.byte	0x03, 0x1b
        /*006e*/ 	.short	0x00ff


	//----- nvinfo : EIATTR_NUM_BARRIERS
	.align		4
        /*0070*/ 	.byte	0x02, 0x4c
        /*0072*/ 	.byte	0x01
	.zero		1


	//----- nvinfo : EIATTR_MERCURY_ISA_VERSION
	.align		4
        /*0074*/ 	.byte	0x03, 0x5f
        /*0076*/ 	.short	0x0101


	//----- nvinfo : EIATTR_VRC_CTA_INIT_COUNT
	.align		4
        /*0078*/ 	.byte	0x02, 0x4a
	.zero		1
	.zero		1


	//----- nvinfo : EIATTR_EXIT_INSTR_OFFSETS
	.align		4
        /*007c*/ 	.byte	0x04, 0x1c
        /*007e*/ 	.short	(.L_45 - .L_44)


	//   ....[0]....
.L_44:
        /*0080*/ 	.word	0x00000120


	//   ....[1]....
        /*0084*/ 	.word	0x00000b70


	//----- nvinfo : EIATTR_CRS_STACK_SIZE
	.align		4
.L_45:
        /*0088*/ 	.byte	0x04, 0x1e
        /*008a*/ 	.short	(.L_47 - .L_46)
.L_46:
        /*008c*/ 	.word	0x00000000


	//----- nvinfo : EIATTR_CBANK_PARAM_SIZE
	.align		4
.L_47:
        /*0090*/ 	.byte	0x03, 0x19
        /*0092*/ 	.short	0x0028


	//----- nvinfo : EIATTR_PARAM_CBANK
	.align		4
        /*0094*/ 	.byte	0x04, 0x0a
        /*0096*/ 	.short	(.L_49 - .L_48)
	.align		4
.L_48:
        /*0098*/ 	.word	index@(.nv.constant0._Z14make_iterationPKiS0_iiPiS1_)
        /*009c*/ 	.short	0x0380
        /*009e*/ 	.short	0x0028


	//----- nvinfo : EIATTR_SW_WAR
	.align		4
.L_49:
        /*00a0*/ 	.byte	0x04, 0x36
        /*00a2*/ 	.short	(.L_51 - .L_50)
.L_50:
        /*00a4*/ 	.word	0x00000008
.L_51:


//--------------------- .nv.callgraph             --------------------------
	.section	.nv.callgraph,"",@"SHT_CUDA_CALLGRAPH"
	.align	4
	.sectionentsize	8
	.align		4
        /*0000*/ 	.word	0x00000000
	.align		4
        /*0004*/ 	.word	0xffffffff
	.align		4
        /*0008*/ 	.word	0x00000000
	.align		4
        /*000c*/ 	.word	0xfffffffe
	.align		4
        /*0010*/ 	.word	0x00000000
	.align		4
        /*0014*/ 	.word	0xfffffffd
	.align		4
        /*0018*/ 	.word	0x00000000
	.align		4
        /*001c*/ 	.word	0xfffffffc


//--------------------- .text._Z17reduce_infectionsPiPKiiii --------------------------
	.section	.text._Z17reduce_infectionsPiPKiiii,"ax",@progbits
	.align	128
        .global         _Z17reduce_infectionsPiPKiiii
        .type           _Z17reduce_infectionsPiPKiiii,@function
        .size           _Z17reduce_infectionsPiPKiiii,(.L_x_16 - _Z17reduce_infectionsPiPKiiii)
        .other          _Z17reduce_infectionsPiPKiiii,@"STO_CUDA_ENTRY STV_DEFAULT"
_Z17reduce_infectionsPiPKiiii:
.text._Z17reduce_infectionsPiPKiiii:
[----:B------:R-:W-:Y:S01]  /*0000*/  LDC R1, c[0x0][0x37c] ;  /* 0x0000df00ff017b82 */ /* 0x000fe20000000800 */
[----:B------:R-:W0:Y:S01]  /*0010*/  S2R R0, SR_CTAID.X ;  /* 0x0000000000007919 */ /* 0x000e220000002500 */
[----:B------:R-:W0:Y:S06]  /*0020*/  LDCU UR6, c[0x0][0x398] ;  /* 0x00007300ff0677ac */ /* 0x000e2c0008000800 */
[----:B------:R-:W1:Y:S01]  /*0030*/  LDC.64 R18, c[0x0][0x388] ;  /* 0x0000e200ff127b82 */ /* 0x000e620000000a00 */
[----:B------:R-:W2:Y:S01]  /*0040*/  S2R R2, SR_TID.X ;  /* 0x0000000000027919 */ /* 0x000ea20000002100 */
[----:B------:R-:W3:Y:S01]  /*0050*/  LDCU.64 UR8, c[0x0][0x358] ;  /* 0x00006b00ff0877ac */ /* 0x000ee20008000a00 */
[----:B0-----:R-:W-:-:S04]  /*0060*/  IMAD R9, R0, UR6, RZ ;  /* 0x0000000600097c24 */ /* 0x001fc8000f8e02ff */
[----:B--2---:R-:W-:-:S04]  /*0070*/  IMAD R3, R9, UR6, R2 ;  /* 0x0000000609037c24 */ /* 0x004fc8000f8e0202 */
[----:B-1----:R-:W-:-:S05]  /*0080*/  IMAD.WIDE R6, R3, 0x4, R18 ;  /* 0x0000000403067825 */ /* 0x002fca00078e0212 */
[----:B---3--:R-:W2:Y:S01]  /*0090*/  LDG.E R21, desc[UR8][R6.64] ;  /* 0x0000000806157981 */ /* 0x008ea2000c1e1900 */
[----:B------:R-:W0:Y:S01]  /*00a0*/  S2UR UR5, SR_CgaCtaId ;  /* 0x00000000000579c3 */ /* 0x000e220000008800 */
[----:B------:R-:W-:Y:S02]  /*00b0*/  UMOV UR4, 0x400 ;  /* 0x0000040000047882 */ /* 0x000fe40000000000 */
[----:B0-----:R-:W-:Y:S01]  /*00c0*/  ULEA UR4, UR5, UR4, 0x18 ;  /* 0x0000000405047291 */ /* 0x001fe2000f8ec0ff */
[----:B------:R-:W0:Y:S05]  /*00d0*/  LDCU UR5, c[0x0][0x394] ;  /* 0x00007280ff0577ac */ /* 0x000e2a0008000800 */
[----:B------:R-:W-:Y:S01]  /*00e0*/  LEA R4, R2, UR4, 0x2 ;  /* 0x0000000402047c11 */ /* 0x000fe2000f8e10ff */
[----:B0-----:R-:W-:-:S04]  /*00f0*/  UISETP.GE.AND UP0, UPT, UR5, 0x2, UPT ;  /* 0x000000020500788c */ /* 0x001fc8000bf06270 */
[----:B--2---:R0:W-:Y:S05]  /*0100*/  STS [R4], R21 ;  /* 0x0000001504007388 */ /* 0x0041ea0000000800 */
[----:B------:R-:W-:Y:S05]  /*0110*/  BRA.U !UP0, `(.L_x_0) ;  /* 0x0000000908647547 */ /* 0x000fea000b800000 */
[----:B------:R-:W1:Y:S01]  /*0120*/  LDC R6, c[0x0][0x360] ;  /* 0x0000d800ff067b82 */ /* 0x000e620000000800 */
[----:B------:R-:W-:Y:S02]  /*0130*/  UIADD3 UR4, UPT, UPT, UR5, -0x2, URZ ;  /* 0xfffffffe05047890 */ /* 0x000fe4000fffe0ff */
[----:B------:R-:W-:Y:S02]  /*0140*/  UIADD3 UR5, UPT, UPT, UR5, -0x1, URZ ;  /* 0xffffffff05057890 */ /* 0x000fe4000fffe0ff */
[----:B------:R-:W-:-:S03]  /*0150*/  UISETP.GE.U32.AND UP0, UPT, UR4, 0xf, UPT ;  /* 0x0000000f0400788c */ /* 0x000fc6000bf06070 */
[----:B------:R-:W-:-:S06]  /*0160*/  UMOV UR4, 0x1 ;  /* 0x0000000100047882 */ /* 0x000fcc0000000000 */
[----:B------:R-:W-:Y:S05]  /*0170*/  BRA.U !UP0, `(.L_x_1) ;  /* 0x0000000508447547 */ /* 0x000fea000b800000 */
[----:B-1----:R-:W-:Y:S01]  /*0180*/  IADD3 R8, PT, PT, R2, R6, RZ ;  /* 0x0000000602087210 */ /* 0x002fe20007ffe0ff */
[----:B------:R-:W-:Y:S01]  /*0190*/  ULOP3.LUT UR4, UR5, 0xfffffff0, URZ, 0xc0, !UPT ;  /* 0xfffffff005047892 */ /* 0x000fe2000f8ec0ff */
[CC--:B------:R-:W-:Y:S01]  /*01a0*/  LEA R5, R6.reuse, R3.reuse, 0x1 ;  /* 0x0000000306057211 */ /* 0x0c0fe200078e08ff */
[C-C-:B------:R-:W-:Y:S01]  /*01b0*/  IMAD R7, R6.reuse, 0x3, R3.reuse ;  /* 0x0000000306077824 */ /* 0x140fe200078e0203 */
[CC--:B------:R-:W-:Y:S01]  /*01c0*/  LEA R11, R6.reuse, R3.reuse, 0x2 ;  /* 0x00000003060b7211 */ /* 0x0c0fe200078e10ff */
[----:B------:R-:W-:Y:S01]  /*01d0*/  IMAD R9, R9, UR6, R8 ;  /* 0x0000000609097c24 */ /* 0x000fe2000f8e0208 */
[CC--:B------:R-:W-:Y:S01]  /*01e0*/  LEA R27, R6.reuse, R3.reuse, 0x3 ;  /* 0x00000003061b7211 */ /* 0x0c0fe200078e18ff */
[C-C-:B------:R-:W-:Y:S01]  /*01f0*/  IMAD R13, R6.reuse, 0x5, R3.reuse ;  /* 0x00000005060d7824 */ /* 0x140fe200078e0203 */
[C---:B------:R-:W-:Y:S01]  /*0200*/  LEA R28, R6.reuse, R3, 0x4 ;  /* 0x00000003061c7211 */ /* 0x040fe200078e20ff */
[C-C-:B------:R-:W-:Y:S01]  /*0210*/  IMAD R15, R6.reuse, 0x6, R3.reuse ;  /* 0x00000006060f7824 */ /* 0x140fe200078e0203 */
[----:B------:R-:W-:Y:S01]  /*0220*/  UIADD3 UR6, UPT, UPT, -UR4, URZ, URZ ;  /* 0x000000ff04067290 */ /* 0x000fe2000fffe1ff */
[----:B------:R-:W-:-:S02]  /*0230*/  IMAD R17, R6, 0x7, R3 ;  /* 0x0000000706117824 */ /* 0x000fc400078e0203 */
[C-C-:B------:R-:W-:Y:S01]  /*0240*/  IMAD R29, R6.reuse, 0x9, R3.reuse ;  /* 0x00000009061d7824 */ /* 0x140fe200078e0203 */
[----:B------:R-:W-:Y:S01]  /*0250*/  UMOV UR4, URZ ;  /* 0x000000ff00047c82 */ /* 0x000fe20008000000 */
[C-C-:B------:R-:W-:Y:S02]  /*0260*/  IMAD R8, R6.reuse, 0xa, R3.reuse ;  /* 0x0000000a06087824 */ /* 0x140fe400078e0203 */
[C-C-:B------:R-:W-:Y:S02]  /*0270*/  IMAD R10, R6.reuse, 0xb, R3.reuse ;  /* 0x0000000b060a7824 */ /* 0x140fe400078e0203 */
[C-C-:B------:R-:W-:Y:S02]  /*0280*/  IMAD R12, R6.reuse, 0xc, R3.reuse ;  /* 0x0000000c060c7824 */ /* 0x140fe400078e0203 */
[C-C-:B------:R-:W-:Y:S02]  /*0290*/  IMAD R14, R6.reuse, 0xd, R3.reuse ;  /* 0x0000000d060e7824 */ /* 0x140fe400078e0203 */
[----:B------:R-:W-:-:S02]  /*02a0*/  IMAD R16, R6, 0xe, R3 ;  /* 0x0000000e06107824 */ /* 0x000fc400078e0203 */
[----:B------:R-:W-:-:S07]  /*02b0*/  IMAD R26, R6, 0xf, R3 ;  /* 0x0000000f061a7824 */ /* 0x000fce00078e0203 */
.L_x_2:
[----:B------:R-:W-:-:S04]  /*02c0*/  IMAD.WIDE.U32 R24, R9, 0x4, R18 ;  /* 0x0000000409187825 */ /* 0x000fc800078e0012 */
[----:B------:R-:W-:Y:S02]  /*02d0*/  IMAD.WIDE.U32 R22, R5, 0x4, R18 ;  /* 0x0000000405167825 */ /* 0x000fe400078e0012 */
[----:B------:R-:W2:Y:S04]  /*02e0*/  LDG.E R24, desc[UR8][R24.64] ;  /* 0x0000000818187981 */ /* 0x000ea8000c1e1900 */
[----:B------:R-:W2:Y:S02]  /*02f0*/  LDG.E R22, desc[UR8][R22.64] ;  /* 0x0000000816167981 */ /* 0x000ea4000c1e1900 */
[----:B--2---:R-:W-:Y:S01]  /*0300*/  IADD3 R22, PT, PT, R22, R21, R24 ;  /* 0x0000001516167210 */ /* 0x004fe20007ffe018 */
[----:B0-----:R-:W-:-:S05]  /*0310*/  IMAD.WIDE.U32 R20, R7, 0x4, R18 ;  /* 0x0000000407147825 */ /* 0x001fca00078e0012 */
[----:B------:R0:W2:Y:S02]  /*0320*/  LDG.E R23, desc[UR8][R20.64] ;  /* 0x0000000814177981 */ /* 0x0000a4000c1e1900 */
[----:B0-----:R-:W-:-:S06]  /*0330*/  IMAD.WIDE.U32 R20, R11, 0x4, R18 ;  /* 0x000000040b147825 */ /* 0x001fcc00078e0012 */
[----:B------:R-:W2:Y:S01]  /*0340*/  LDG.E R20, desc[UR8][R20.64] ;  /* 0x0000000814147981 */ /* 0x000ea2000c1e1900 */
[----:B------:R-:W-:-:S06]  /*0350*/  IMAD.WIDE.U32 R24, R15, 0x4, R18 ;  /* 0x000000040f187825 */ /* 0x000fcc00078e0012 */
[----:B------:R-:W3:Y:S01]  /*0360*/  LDG.E R24, desc[UR8][R24.64] ;  /* 0x0000000818187981 */ /* 0x000ee2000c1e1900 */
[----:B--2---:R-:W-:Y:S01]  /*0370*/  IADD3 R20, PT, PT, R20, R22, R23 ;  /* 0x0000001614147210 */ /* 0x004fe20007ffe017 */
[----:B------:R-:W-:-:S06]  /*0380*/  IMAD.WIDE.U32 R22, R13, 0x4, R18 ;  /* 0x000000040d167825 */ /* 0x000fcc00078e0012 */
[----:B------:R-:W3:Y:S02]  /*0390*/  LDG.E R23, desc[UR8][R22.64] ;  /* 0x0000000816177981 */ /* 0x000ee4000c1e1900 */
[----:B---3--:R-:W-:Y:S01]  /*03a0*/  IADD3 R24, PT, PT, R24, R20, R23 ;  /* 0x0000001418187210 */ /* 0x008fe20007ffe017 */
[----:B------:R-:W-:-:S04]  /*03b0*/  IMAD.WIDE.U32 R22, R17, 0x4, R18 ;  /* 0x0000000411167825 */ /* 0x000fc800078e0012 */
[----:B------:R-:W-:Y:S02]  /*03c0*/  IMAD.WIDE.U32 R20, R27, 0x4, R18 ;  /* 0x000000041b147825 */ /* 0x000fe400078e0012 */
[----:B------:R-:W2:Y:S04]  /*03d0*/  LDG.E R23, desc[UR8][R22.64] ;  /* 0x0000000816177981 */ /* 0x000ea8000c1e1900 */
[----:B------:R-:W2:Y:S02]  /*03e0*/  LDG.E R20, desc[UR8][R20.64] ;  /* 0x0000000814147981 */ /* 0x000ea4000c1e1900 */
[----:B--2---:R-:W-:Y:S01]  /*03f0*/  IADD3 R24, PT, PT, R20, R24, R23 ;  /* 0x0000001814187210 */ /* 0x004fe20007ffe017 */
        /* <DEDUP_REMOVED lines=10> */
[----:B------:R-:W-:-:S05]  /*04a0*/  IMAD.WIDE.U32 R20, R14, 0x4, R18 ;  /* 0x000000040e147825 */ /* 0x000fca00078e0012 */
[----:B------:R0:W2:Y:S02]  /*04b0*/  LDG.E R25, desc[UR8][R20.64] ;  /* 0x0000000814197981 */ /* 0x0000a4000c1e1900 */
[----:B0-----:R-:W-:-:S06]  /*04c0*/  IMAD.WIDE.U32 R20, R16, 0x4, R18 ;  /* 0x0000000410147825 */ /* 0x001fcc00078e0012 */
[----:B------:R-:W2:Y:S01]  /*04d0*/  LDG.E R21, desc[UR8][R20.64] ;  /* 0x0000000814157981 */ /* 0x000ea2000c1e1900 */
[----:B------:R-:W-:-:S06]  /*04e0*/  IMAD.WIDE.U32 R22, R26, 0x4, R18 ;  /* 0x000000041a167825 */ /* 0x000fcc00078e0012 */
[----:B------:R-:W3:Y:S01]  /*04f0*/  LDG.E R22, desc[UR8][R22.64] ;  /* 0x0000000816167981 */ /* 0x000ee2000c1e1900 */
[----:B------:R-:W-:Y:S01]  /*0500*/  UIADD3 UR6, UPT, UPT, UR6, 0x10, URZ ;  /* 0x0000001006067890 */ /* 0x000fe2000fffe0ff */
[----:B--2---:R-:W-:Y:S01]  /*0510*/  IADD3 R21, PT, PT, R21, R24, R25 ;  /* 0x0000001815157210 */ /* 0x004fe20007ffe019 */
[----:B------:R-:W-:-:S06]  /*0520*/  IMAD.WIDE.U32 R24, R28, 0x4, R18 ;  /* 0x000000041c187825 */ /* 0x000fcc00078e0012 */
[----:B------:R-:W3:Y:S01]  /*0530*/  LDG.E R24, desc[UR8][R24.64] ;  /* 0x0000000818187981 */ /* 0x000ee2000c1e1900 */
[----:B------:R-:W-:Y:S01]  /*0540*/  UISETP.NE.AND UP0, UPT, UR6, URZ, UPT ;  /* 0x000000ff0600728c */ /* 0x000fe2000bf05270 */
[C---:B------:R-:W-:Y:S01]  /*0550*/  IMAD R5, R6.reuse, 0x10, R5 ;  /* 0x0000001006057824 */ /* 0x040fe200078e0205 */
[C---:B------:R-:W-:Y:S01]  /*0560*/  LEA R7, R6.reuse, R7, 0x4 ;  /* 0x0000000706077211 */ /* 0x040fe200078e20ff */
[C---:B------:R-:W-:Y:S01]  /*0570*/  IMAD R17, R6.reuse, 0x10, R17 ;  /* 0x0000001006117824 */ /* 0x040fe200078e0211 */
[C---:B------:R-:W-:Y:S01]  /*0580*/  LEA R11, R6.reuse, R11, 0x4 ;  /* 0x0000000b060b7211 */ /* 0x040fe200078e20ff */
[C---:B------:R-:W-:Y:S01]  /*0590*/  IMAD R12, R6.reuse, 0x10, R12 ;  /* 0x00000010060c7824 */ /* 0x040fe200078e020c */
[C---:B------:R-:W-:Y:S01]  /*05a0*/  LEA R13, R6.reuse, R13, 0x4 ;  /* 0x0000000d060d7211 */ /* 0x040fe200078e20ff */
[C---:B------:R-:W-:Y:S01]  /*05b0*/  IMAD R9, R6.reuse, 0x10, R9 ;  /* 0x0000001006097824 */ /* 0x040fe200078e0209 */
[C---:B------:R-:W-:Y:S02]  /*05c0*/  LEA R15, R6.reuse, R15, 0x4 ;  /* 0x0000000f060f7211 */ /* 0x040fe400078e20ff */
[----:B------:R-:W-:-:S02]  /*05d0*/  LEA R27, R6, R27, 0x4 ;  /* 0x0000001b061b7211 */ /* 0x000fc400078e20ff */
[C---:B------:R-:W-:Y:S02]  /*05e0*/  LEA R29, R6.reuse, R29, 0x4 ;  /* 0x0000001d061d7211 */ /* 0x040fe400078e20ff */
[C---:B------:R-:W-:Y:S02]  /*05f0*/  LEA R8, R6.reuse, R8, 0x4 ;  /* 0x0000000806087211 */ /* 0x040fe400078e20ff */
[C---:B------:R-:W-:Y:S02]  /*0600*/  LEA R10, R6.reuse, R10, 0x4 ;  /* 0x0000000a060a7211 */ /* 0x040fe400078e20ff */
[C---:B------:R-:W-:Y:S02]  /*0610*/  LEA R14, R6.reuse, R14, 0x4 ;  /* 0x0000000e060e7211 */ /* 0x040fe400078e20ff */
[C---:B------:R-:W-:Y:S02]  /*0620*/  LEA R16, R6.reuse, R16, 0x4 ;  /* 0x0000001006107211 */ /* 0x040fe400078e20ff */
[----:B------:R-:W-:-:S02]  /*0630*/  LEA R26, R6, R26, 0x4 ;  /* 0x0000001a061a7211 */ /* 0x000fc400078e20ff */
[----:B------:R-:W-:Y:S01]  /*0640*/  LEA R28, R6, R28, 0x4 ;  /* 0x0000001c061c7211 */ /* 0x000fe200078e20ff */
[----:B------:R-:W-:Y:S01]  /*0650*/  UIADD3 UR4, UPT, UPT, UR4, 0x10, URZ ;  /* 0x0000001004047890 */ /* 0x000fe2000fffe0ff */
[----:B---3--:R-:W-:Y:S01]  /*0660*/  IADD3 R21, PT, PT, R24, R21, R22 ;  /* 0x0000001518157210 */ /* 0x008fe20007ffe016 */
[----:B------:R-:W-:Y:S10]  /*0670*/  BRA.U UP0, `(.L_x_2) ;  /* 0xfffffffd00107547 */ /* 0x000ff4000b83ffff */
[----:B------:R-:W-:-:S12]  /*0680*/  UIADD3 UR4, UPT, UPT, UR4, 0x1, URZ ;  /* 0x0000000104047890 */ /* 0x000fd8000fffe0ff */
.L_x_1:
[----:B------:R-:W-:-:S09]  /*0690*/  ULOP3.LUT UP0, UR6, UR5, 0xf, URZ, 0xc0, !UPT ;  /* 0x0000000f05067892 */ /* 0x000fd2000f80c0ff */
[----:B------:R-:W-:Y:S05]  /*06a0*/  BRA.U !UP0, `(.L_x_3) ;  /* 0x0000000108fc7547 */ /* 0x000fea000b800000 */
[----:B------:R-:W-:Y:S02]  /*06b0*/  UISETP.GE.U32.AND UP0, UPT, UR6, 0x8, UPT ;  /* 0x000000080600788c */ /* 0x000fe4000bf06070 */
[----:B------:R-:W-:-:S04]  /*06c0*/  ULOP3.LUT UR7, UR5, 0x7, URZ, 0xc0, !UPT ;  /* 0x0000000705077892 */ /* 0x000fc8000f8ec0ff */
[----:B------:R-:W-:-:S03]  /*06d0*/  UISETP.NE.AND UP1, UPT, UR7, URZ, UPT ;  /* 0x000000ff0700728c */ /* 0x000fc6000bf25270 */
[----:B------:R-:W-:Y:S08]  /*06e0*/  BRA.U !UP0, `(.L_x_4) ;  /* 0x0000000108747547 */ /* 0x000ff0000b800000 */
[----:B-1----:R-:W-:-:S05]  /*06f0*/  IMAD R17, R6, UR4, R3 ;  /* 0x0000000406117c24 */ /* 0x002fca000f8e0203 */
[C---:B------:R-:W-:Y:S01]  /*0700*/  IADD3 R27, PT, PT, R17.reuse, R6, RZ ;  /* 0x00000006111b7210 */ /* 0x040fe20007ffe0ff */
[----:B------:R-:W-:-:S03]  /*0710*/  IMAD.WIDE.U32 R16, R17, 0x4, R18 ;  /* 0x0000000411107825 */ /* 0x000fc600078e0012 */
[CC--:B------:R-:W-:Y:S01]  /*0720*/  IADD3 R13, PT, PT, R27.reuse, R6.reuse, RZ ;  /* 0x000000061b0d7210 */ /* 0x0c0fe20007ffe0ff */
[----:B------:R-:W-:Y:S02]  /*0730*/  IMAD.WIDE.U32 R26, R27, 0x4, R18 ;  /* 0x000000041b1a7825 */ /* 0x000fe400078e0012 */
[----:B------:R-:W0:Y:S01]  /*0740*/  LDG.E R16, desc[UR8][R16.64] ;  /* 0x0000000810107981 */ /* 0x000e22000c1e1900 */
[----:B------:R-:W-:-:S03]  /*0750*/  IADD3 R15, PT, PT, R13, R6, RZ ;  /* 0x000000060d0f7210 */ /* 0x000fc60007ffe0ff */
[----:B------:R-:W0:Y:S01]  /*0760*/  LDG.E R26, desc[UR8][R26.64] ;  /* 0x000000081a1a7981 */ /* 0x000e22000c1e1900 */
[----:B------:R-:W-:-:S05]  /*0770*/  IADD3 R11, PT, PT, R15, R6, RZ ;  /* 0x000000060f0b7210 */ /* 0x000fca0007ffe0ff */
[----:B------:R-:W-:Y:S02]  /*0780*/  IMAD.IADD R9, R11, 0x1, R6 ;  /* 0x000000010b097824 */ /* 0x000fe400078e0206 */
[----:B------:R-:W-:-:S03]  /*0790*/  IMAD.WIDE.U32 R12, R13, 0x4, R18 ;  /* 0x000000040d0c7825 */ /* 0x000fc600078e0012 */
[-C--:B------:R-:W-:Y:S01]  /*07a0*/  IADD3 R23, PT, PT, R9, R6.reuse, RZ ;  /* 0x0000000609177210 */ /* 0x080fe20007ffe0ff */
[--C-:B------:R-:W-:Y:S02]  /*07b0*/  IMAD.WIDE.U32 R14, R15, 0x4, R18.reuse ;  /* 0x000000040f0e7825 */ /* 0x100fe400078e0012 */
[----:B------:R-:W2:Y:S01]  /*07c0*/  LDG.E R12, desc[UR8][R12.64] ;  /* 0x000000080c0c7981 */ /* 0x000ea2000c1e1900 */
[----:B------:R-:W-:Y:S01]  /*07d0*/  IADD3 R25, PT, PT, R23, R6, RZ ;  /* 0x0000000617197210 */ /* 0x000fe20007ffe0ff */
[--C-:B------:R-:W-:Y:S02]  /*07e0*/  IMAD.WIDE.U32 R10, R11, 0x4, R18.reuse ;  /* 0x000000040b0a7825 */ /* 0x100fe400078e0012 */
[----:B------:R-:W2:Y:S02]  /*07f0*/  LDG.E R14, desc[UR8][R14.64] ;  /* 0x000000080e0e7981 */ /* 0x000ea4000c1e1900 */
[--C-:B------:R-:W-:Y:S02]  /*0800*/  IMAD.WIDE.U32 R8, R9, 0x4, R18.reuse ;  /* 0x0000000409087825 */ /* 0x100fe400078e0012 */
[----:B------:R-:W3:Y:S02]  /*0810*/  LDG.E R11, desc[UR8][R10.64] ;  /* 0x000000080a0b7981 */ /* 0x000ee4000c1e1900 */
[----:B------:R-:W-:-:S02]  /*0820*/  IMAD.WIDE.U32 R22, R23, 0x4, R18 ;  /* 0x0000000417167825 */ /* 0x000fc400078e0012 */
[----:B------:R-:W3:Y:S02]  /*0830*/  LDG.E R8, desc[UR8][R8.64] ;  /* 0x0000000808087981 */ /* 0x000ee4000c1e1900 */
[----:B------:R-:W-:Y:S02]  /*0840*/  IMAD.WIDE.U32 R24, R25, 0x4, R18 ;  /* 0x0000000419187825 */ /* 0x000fe400078e0012 */
[----:B------:R-:W4:Y:S04]  /*0850*/  LDG.E R23, desc[UR8][R22.64] ;  /* 0x0000000816177981 */ /* 0x000f28000c1e1900 */
[----:B------:R-:W4:Y:S01]  /*0860*/  LDG.E R24, desc[UR8][R24.64] ;  /* 0x0000000818187981 */ /* 0x000f22000c1e1900 */
[----:B------:R-:W-:Y:S01]  /*0870*/  UIADD3 UR4, UPT, UPT, UR4, 0x8, URZ ;  /* 0x0000000804047890 */ /* 0x000fe2000fffe0ff */
[----:B0-----:R-:W-:-:S04]  /*0880*/  IADD3 R21, PT, PT, R26, R21, R16 ;  /* 0x000000151a157210 */ /* 0x001fc80007ffe010 */
[----:B--2---:R-:W-:-:S04]  /*0890*/  IADD3 R12, PT, PT, R14, R21, R12 ;  /* 0x000000150e0c7210 */ /* 0x004fc80007ffe00c */
[----:B---3--:R-:W-:-:S04]  /*08a0*/  IADD3 R12, PT, PT, R8, R12, R11 ;  /* 0x0000000c080c7210 */ /* 0x008fc80007ffe00b */
[----:B----4-:R-:W-:-:S07]  /*08b0*/  IADD3 R21, PT, PT, R24, R12, R23 ;  /* 0x0000000c18157210 */ /* 0x010fce0007ffe017 */
.L_x_4:
        /* <DEDUP_REMOVED lines=9> */
[--C-:B------:R-:W-:Y:S02]  /*0950*/  IMAD.WIDE.U32 R10, R11, 0x4, R18.reuse ;  /* 0x000000040b0a7825 */ /* 0x100fe400078e0012 */
[----:B------:R-:W0:Y:S01]  /*0960*/  LDG.E R8, desc[UR8][R8.64] ;  /* 0x0000000808087981 */ /* 0x000e22000c1e1900 */
[C---:B------:R-:W-:Y:S01]  /*0970*/  IADD3 R15, PT, PT, R13.reuse, R6, RZ ;  /* 0x000000060d0f7210 */ /* 0x040fe20007ffe0ff */
[--C-:B------:R-:W-:Y:S02]  /*0980*/  IMAD.WIDE.U32 R12, R13, 0x4, R18.reuse ;  /* 0x000000040d0c7825 */ /* 0x100fe400078e0012 */
[----:B------:R-:W0:Y:S02]  /*0990*/  LDG.E R10, desc[UR8][R10.64] ;  /* 0x000000080a0a7981 */ /* 0x000e24000c1e1900 */
[----:B------:R-:W-:Y:S02]  /*09a0*/  IMAD.WIDE.U32 R14, R15, 0x4, R18 ;  /* 0x000000040f0e7825 */ /* 0x000fe400078e0012 */
[----:B------:R-:W2:Y:S04]  /*09b0*/  LDG.E R12, desc[UR8][R12.64] ;  /* 0x000000080c0c7981 */ /* 0x000ea8000c1e1900 */
[----:B------:R-:W2:Y:S01]  /*09c0*/  LDG.E R14, desc[UR8][R14.64] ;  /* 0x000000080e0e7981 */ /* 0x000ea2000c1e1900 */
[----:B------:R-:W-:Y:S01]  /*09d0*/  UIADD3 UR4, UPT, UPT, UR4, 0x4, URZ ;  /* 0x0000000404047890 */ /* 0x000fe2000fffe0ff */
[----:B0-----:R-:W-:-:S04]  /*09e0*/  IADD3 R21, PT, PT, R10, R21, R8 ;  /* 0x000000150a157210 */ /* 0x001fc80007ffe008 */
[----:B--2---:R-:W-:-:S07]  /*09f0*/  IADD3 R21, PT, PT, R14, R21, R12 ;  /* 0x000000150e157210 */ /* 0x004fce0007ffe00c */
.L_x_5:
[----:B------:R-:W-:Y:S05]  /*0a00*/  BRA.U !UP1, `(.L_x_3) ;  /* 0x0000000109247547 */ /* 0x000fea000b800000 */
[----:B-1----:R-:W-:Y:S01]  /*0a10*/  IMAD R3, R6, UR4, R3 ;  /* 0x0000000406037c24 */ /* 0x002fe2000f8e0203 */
[----:B------:R-:W-:-:S12]  /*0a20*/  UIADD3 UR5, UPT, UPT, -UR5, URZ, URZ ;  /* 0x000000ff05057290 */ /* 0x000fd8000fffe1ff */
.L_x_6:
[----:B------:R-:W-:-:S06]  /*0a30*/  IMAD.WIDE.U32 R8, R3, 0x4, R18 ;  /* 0x0000000403087825 */ /* 0x000fcc00078e0012 */
[----:B------:R-:W0:Y:S01]  /*0a40*/  LDG.E R8, desc[UR8][R8.64] ;  /* 0x0000000808087981 */ /* 0x000e22000c1e1900 */
[----:B------:R-:W-:Y:S01]  /*0a50*/  UIADD3 UR5, UPT, UPT, UR5, 0x1, URZ ;  /* 0x0000000105057890 */ /* 0x000fe2000fffe0ff */
[----:B------:R-:W-:-:S03]  /*0a60*/  IMAD.IADD R3, R6, 0x1, R3 ;  /* 0x0000000106037824 */ /* 0x000fc600078e0203 */
[----:B------:R-:W-:Y:S01]  /*0a70*/  UISETP.NE.AND UP0, UPT, UR5, URZ, UPT ;  /* 0x000000ff0500728c */ /* 0x000fe2000bf05270 */
[----:B0-----:R-:W-:-:S08]  /*0a80*/  IADD3 R21, PT, PT, R8, R21, RZ ;  /* 0x0000001508157210 */ /* 0x001fd00007ffe0ff */
[----:B------:R-:W-:Y:S05]  /*0a90*/  BRA.U UP0, `(.L_x_6) ;  /* 0xfffffffd00e47547 */ /* 0x000fea000b83ffff */
.L_x_3:
[----:B------:R2:W-:Y:S02]  /*0aa0*/  STS [R4], R21 ;  /* 0x0000001504007388 */ /* 0x0005e40000000800 */
.L_x_0:
[----:B------:R-:W3:Y:S01]  /*0ab0*/  LDCU UR4, c[0x0][0x360] ;  /* 0x00006c00ff0477ac */ /* 0x000ee20008000800 */
[----:B------:R-:W-:Y:S01]  /*0ac0*/  BAR.SYNC.DEFER_BLOCKING 0x0 ;  /* 0x0000000000007b1d */ /* 0x000fe20000010000 */
[----:B------:R-:W-:Y:S01]  /*0ad0*/  ISETP.GT.U32.AND P0, PT, R2, 0x1f, PT ;  /* 0x0000001f0200780c */ /* 0x000fe20003f04070 */
[----:B---3--:R-:W-:-:S09]  /*0ae0*/  UISETP.GE.U32.AND UP0, UPT, UR4, 0x42, UPT ;  /* 0x000000420400788c */ /* 0x008fd2000bf06070 */
[----:B------:R-:W-:Y:S05]  /*0af0*/  BRA.U !UP0, `(.L_x_7) ;  /* 0x0000000108307547 */ /* 0x000fea000b800000 */
[----:B------:R-:W-:-:S07]  /*0b00*/  MOV R3, UR4 ;  /* 0x0000000400037c02 */ /* 0x000fce0008000f00 */
.L_x_8:
[----:B------:R-:W-:-:S04]  /*0b10*/  SHF.R.U32.HI R9, RZ, 0x1, R3 ;  /* 0x00000001ff097819 */ /* 0x000fc80000011603 */
[----:B------:R-:W-:-:S13]  /*0b20*/  ISETP.GE.U32.AND P1, PT, R2, R9, PT ;  /* 0x000000090200720c */ /* 0x000fda0003f26070 */
[----:B------:R-:W-:Y:S01]  /*0b30*/  @!P1 LEA R5, R9, R4, 0x2 ;  /* 0x0000000409059211 */ /* 0x000fe200078e10ff */
[----:B-1----:R-:W-:Y:S05]  /*0b40*/  @!P1 LDS R6, [R4] ;  /* 0x0000000004069984 */ /* 0x002fea0000000800 */
[----:B------:R-:W1:Y:S02]  /*0b50*/  @!P1 LDS R5, [R5] ;  /* 0x0000000005059984 */ /* 0x000e640000000800 */
[----:B-1----:R-:W-:-:S05]  /*0b60*/  @!P1 IADD3 R7, PT, PT, R5, R6, RZ ;  /* 0x0000000605079210 */ /* 0x002fca0007ffe0ff */
[----:B------:R3:W-:Y:S01]  /*0b70*/  @!P1 STS [R4], R7 ;  /* 0x0000000704009388 */ /* 0x0007e20000000800 */
[----:B------:R-:W-:Y:S01]  /*0b80*/  BAR.SYNC.DEFER_BLOCKING 0x0 ;  /* 0x0000000000007b1d */ /* 0x000fe20000010000 */
[----:B------:R-:W-:Y:S02]  /*0b90*/  ISETP.GT.U32.AND P1, PT, R3, 0x83, PT ;  /* 0x000000830300780c */ /* 0x000fe40003f24070 */
[----:B------:R-:W-:-:S11]  /*0ba0*/  MOV R3, R9 ;  /* 0x0000000900037202 */ /* 0x000fd60000000f00 */
[----:B---3--:R-:W-:Y:S05]  /*0bb0*/  @P1 BRA `(.L_x_8) ;  /* 0xfffffffc00d41947 */ /* 0x008fea000383ffff */
.L_x_7:
[----:B------:R-:W-:Y:S05]  /*0bc0*/  @P0 EXIT ;  /* 0x000000000000094d */ /* 0x000fea0003800000 */
[----:B------:R-:W-:Y:S01]  /*0bd0*/  LDS R3, [R4+0x80] ;  /* 0x0000800004037984 */ /* 0x000fe20000000800 */
[----:B------:R-:W-:-:S03]  /*0be0*/  ISETP.NE.AND P0, PT, R2, RZ, PT ;  /* 0x000000ff0200720c */ /* 0x000fc60003f05270 */
[----:B-1----:R-:W1:Y:S02]  /*0bf0*/  LDS R6, [R4] ;  /* 0x0000000004067984 */ /* 0x002e640000000800 */
[----:B-1----:R-:W-:-:S05]  /*0c00*/  IMAD.IADD R3, R3, 0x1, R6 ;  /* 0x0000000103037824 */ /* 0x002fca00078e0206 */
[----:B------:R-:W-:Y:S04]  /*0c10*/  STS [R4], R3 ;  /* 0x0000000304007388 */ /* 0x000fe80000000800 */
[----:B------:R-:W-:Y:S04]  /*0c20*/  LDS R5, [R4+0x40] ;  /* 0x0000400004057984 */ /* 0x000fe80000000800 */
[----:B------:R-:W1:Y:S02]  /*0c30*/  LDS R6, [R4] ;  /* 0x0000000004067984 */ /* 0x000e640000000800 */
[----:B-1----:R-:W-:-:S05]  /*0c40*/  IADD3 R5, PT, PT, R5, R6, RZ ;  /* 0x0000000605057210 */ /* 0x002fca0007ffe0ff */
        /* <DEDUP_REMOVED lines=16> */
[----:B------:R1:W-:Y:S01]  /*0d50*/  STS [R4], R5 ;  /* 0x0000000504007388 */ /* 0x0003e20000000800 */
[----:B------:R-:W-:Y:S06]  /*0d60*/  BAR.SYNC.DEFER_BLOCKING 0x0 ;  /* 0x0000000000007b1d */ /* 0x000fec0000010000 */
[----:B------:R-:W-:Y:S05]  /*0d70*/  @P0 EXIT ;  /* 0x000000000000094d */ /* 0x000fea0003800000 */
[----:B------:R-:W3:Y:S01]  /*0d80*/  S2UR UR5, SR_CgaCtaId ;  /* 0x00000000000579c3 */ /* 0x000ee20000008800 */
[----:B------:R-:W-:-:S07]  /*0d90*/  UMOV UR4, 0x400 ;  /* 0x0000040000047882 */ /* 0x000fce0000000000 */
[----:B------:R-:W4:Y:S01]  /*0da0*/  LDC.64 R2, c[0x0][0x380] ;  /* 0x0000e000ff027b82 */ /* 0x000f220000000a00 */
[----:B---3--:R-:W-:Y:S01]  /*0db0*/  ULEA UR4, UR5, UR4, 0x18 ;  /* 0x0000000405047291 */ /* 0x008fe2000f8ec0ff */
[----:B----4-:R-:W-:-:S08]  /*0dc0*/  IMAD.WIDE.U32 R2, R0, 0x4, R2 ;  /* 0x0000000400027825 */ /* 0x010fd000078e0002 */
[----:B-1----:R-:W1:Y:S04]  /*0dd0*/  LDS R5, [UR4] ;  /* 0x00000004ff057984 */ /* 0x002e680008000800 */
[----:B-1----:R-:W-:Y:S01]  /*0de0*/  STG.E desc[UR8][R2.64], R5 ;  /* 0x0000000502007986 */ /* 0x002fe2000c101908 */
[----:B------:R-:W-:Y:S05]  /*0df0*/  EXIT ;  /* 0x000000000000794d */ /* 0x000fea0003800000 */
.L_x_9:
[----:B------:R-:W-:-:S00]  /*0e00*/  BRA `(.L_x_9) ;  /* 0xfffffffc00fc7947 */ /* 0x000fc0000383ffff */
[----:B------:R-:W-:-:S00]  /*0e10*/  NOP ;  /* 0x0000000000007918 */ /* 0x000fc00000000000 */
        /* <DEDUP_REMOVED lines=14> */
.L_x_16:


//--------------------- .text._Z14make_iterationPKiS0_iiPiS1_ --------------------------
	.section	.text._Z14make_iterationPKiS0_iiPiS1_,"ax",@progbits
	.align	128
        .global         _Z14make_iterationPKiS0_iiPiS1_
        .type           _Z14make_iterationPKiS0_iiPiS1_,@function
        .size           _Z14make_iterationPKiS0_iiPiS1_,(.L_x_17 - _Z14make_iterationPKiS0_iiPiS1_)
        .other          _Z14make_iterationPKiS0_iiPiS1_,@"STO_CUDA_ENTRY STV_DEFAULT"
_Z14make_iterationPKiS0_iiPiS1_:
.text._Z14make_iterationPKiS0_iiPiS1_:
[----:B------:R-:W-:Y:S01]  /*0000*/  LDC R1, c[0x0][0x37c] ;  /* 0x0000df00ff017b82 */ /* 0x000fe20000000800 */
[----:B------:R-:W0:Y:S01]  /*0010*/  S2R R3, SR_TID.X ;  /* 0x0000000000037919 */ /* 0x000e220000002100 */
[----:B------:R-:W0:Y:S06]  /*0020*/  LDCU UR6, c[0x0][0x360] ;  /* 0x00006c00ff0677ac */ /* 0x000e2c0008000800 */
[----:B------:R-:W1:Y:S01]  /*0030*/  S2UR UR8, SR_CTAID.Y ;  /* 0x00000000000879c3 */ /* 0x000e620000002600 */
[----:B------:R-:W0:Y:S01]  /*0040*/  S2R R0, SR_CTAID.X ;  /* 0x0000000000007919 */ /* 0x000e220000002500 */
[----:B------:R-:W2:Y:S01]  /*0050*/  LDCU UR9, c[0x0][0x390] ;  /* 0x00007200ff0977ac */ /* 0x000ea20008000800 */
[----:B------:R-:W1:Y:S01]  /*0060*/  S2R R10, SR_TID.Y ;  /* 0x00000000000a7919 */ /* 0x000e620000002200 */
[----:B------:R-:W-:-:S04]  /*0070*/  UMOV UR4, 0x400 ;  /* 0x0000040000047882 */ /* 0x000fc80000000000 */
[----:B------:R-:W1:Y:S08]  /*0080*/  LDC R5, c[0x0][0x364] ;  /* 0x0000d900ff057b82 */ /* 0x000e700000000800 */
[----:B------:R-:W3:Y:S01]  /*0090*/  S2UR UR5, SR_CgaCtaId ;  /* 0x00000000000579c3 */ /* 0x000ee20000008800 */
[--C-:B0-----:R-:W-:Y:S02]  /*00a0*/  IMAD R18, R0, UR6, R3.reuse ;  /* 0x0000000600127c24 */ /* 0x101fe4000f8e0203 */
[----:B-1----:R-:W-:Y:S01]  /*00b0*/  IMAD R12, R5, UR8, R10 ;  /* 0x00000008050c7c24 */ /* 0x002fe2000f8e020a */
[----:B---3--:R-:W-:Y:S01]  /*00c0*/  ULEA UR4, UR5, UR4, 0x18 ;  /* 0x0000000405047291 */ /* 0x008fe2000f8ec0ff */
[----:B------:R-:W-:-:S03]  /*00d0*/  IMAD R10, R10, UR6, R3 ;  /* 0x000000060a0a7c24 */ /* 0x000fc6000f8e0203 */
[----:B------:R-:W-:Y:S02]  /*00e0*/  VIMNMX.U32 R2, PT, PT, R18, R12, !PT ;  /* 0x0000000c12027248 */ /* 0x000fe40007fe0000 */
[----:B------:R-:W-:Y:S02]  /*00f0*/  LEA R11, R10, UR4, 0x2 ;  /* 0x000000040a0b7c11 */ /* 0x000fe4000f8e10ff */
[----:B--2---:R-:W-:-:S03]  /*0100*/  ISETP.GE.U32.AND P0, PT, R2, UR9, PT ;  /* 0x0000000902007c0c */ /* 0x004fc6000bf06070 */
[----:B------:R0:W-:Y:S10]  /*0110*/  STS [R11], RZ ;  /* 0x000000ff0b007388 */ /* 0x0001f40000000800 */
[----:B0-----:R-:W-:Y:S05]  /*0120*/  @P0 EXIT ;  /* 0x000000000000094d */ /* 0x001fea0003800000 */
[----:B------:R-:W0:Y:S01]  /*0130*/  LDC.64 R8, c[0x0][0x388] ;  /* 0x0000e200ff087b82 */ /* 0x000e220000000a00 */
[----:B------:R-:W1:Y:S01]  /*0140*/  LDCU.64 UR6, c[0x0][0x358] ;  /* 0x00006b00ff0677ac */ /* 0x000e620008000a00 */
[----:B------:R-:W-:-:S04]  /*0150*/  IMAD R17, R12, UR9, RZ ;  /* 0x000000090c117c24 */ /* 0x000fc8000f8e02ff */
[----:B------:R-:W-:-:S04]  /*0160*/  IMAD.IADD R13, R18, 0x1, R17 ;  /* 0x00000001120d7824 */ /* 0x000fc800078e0211 */
[----:B0-----:R-:W-:-:S06]  /*0170*/  IMAD.WIDE R2, R13, 0x4, R8 ;  /* 0x000000040d027825 */ /* 0x001fcc00078e0208 */
[----:B-1----:R-:W2:Y:S01]  /*0180*/  LDG.E R2, desc[UR6][R2.64] ;  /* 0x0000000602027981 */ /* 0x002ea2000c1e1900 */
[----:B------:R-:W-:Y:S01]  /*0190*/  BSSY.RECONVERGENT B0, `(.L_x_10) ;  /* 0x0000064000007945 */ /* 0x000fe20003800200 */
[----:B--2---:R-:W-:-:S13]  /*01a0*/  ISETP.NE.AND P0, PT, R2, RZ, PT ;  /* 0x000000ff0200720c */ /* 0x004fda0003f05270 */
[----:B------:R-:W-:Y:S05]  /*01b0*/  @P0 BRA `(.L_x_11) ;  /* 0x0000000400700947 */ /* 0x000fea0003800000 */
[----:B------:R-:W-:Y:S01]  /*01c0*/  ISETP.GT.AND P1, PT, R18, UR9, PT ;  /* 0x0000000912007c0c */ /* 0x000fe2000bf24270 */
[----:B------:R-:W0:Y:S01]  /*01d0*/  LDCU.64 UR10, c[0x0][0x388] ;  /* 0x00007100ff0a77ac */ /* 0x000e220008000a00 */
[----:B------:R-:W-:Y:S01]  /*01e0*/  ISETP.GT.AND P3, PT, R12, UR9, PT ;  /* 0x000000090c007c0c */ /* 0x000fe2000bf64270 */
[C---:B------:R-:W-:Y:S01]  /*01f0*/  VIADD R14, R18.reuse, 0xffffffff ;  /* 0xffffffff120e7836 */ /* 0x040fe20000000000 */
[----:B------:R-:W-:Y:S02]  /*0200*/  ISETP.LT.OR P1, PT, R18, 0x1, P1 ;  /* 0x000000011200780c */ /* 0x000fe40000f21670 */
[----:B------:R-:W-:Y:S02]  /*0210*/  ISETP.EQ.OR P3, PT, R12, RZ, P3 ;  /* 0x000000ff0c00720c */ /* 0x000fe40001f62670 */
[----:B------:R-:W-:Y:S02]  /*0220*/  SHF.R.S32.HI R2, RZ, 0x1f, R18 ;  /* 0x0000001fff027819 */ /* 0x000fe40000011412 */
[----:B------:R-:W-:-:S02]  /*0230*/  PLOP3.LUT P2, PT, P1, P3, PT, 0xf8, 0x8f ;  /* 0x00000000008f781c */ /* 0x000fc40000f47f70 */
[----:B------:R-:W-:Y:S02]  /*0240*/  IADD3 R3, P0, PT, R18, R17, RZ ;  /* 0x0000001112037210 */ /* 0x000fe40007f1e0ff */
[----:B------:R-:W-:Y:S02]  /*0250*/  ISETP.GE.OR P4, PT, R12, UR9, P1 ;  /* 0x000000090c007c0c */ /* 0x000fe40008f86670 */
[----:B------:R-:W-:Y:S02]  /*0260*/  LEA.HI.X.SX32 R16, R17, R2, 0x1, P0 ;  /* 0x0000000211107211 */ /* 0x000fe400000f0eff */
[----:B0-----:R-:W-:-:S05]  /*0270*/  LEA R4, P0, R3, UR10, 0x2 ;  /* 0x0000000a03047c11 */ /* 0x001fca000f8010ff */
[----:B------:R-:W-:Y:S02]  /*0280*/  @!P2 IADD3 R7, PT, PT, R14, -UR9, R17 ;  /* 0x800000090e07ac10 */ /* 0x000fe4000fffe011 */
[----:B------:R-:W-:-:S03]  /*0290*/  LEA.HI.X R5, R3, UR11, R16, 0x2, P0 ;  /* 0x0000000b03057c11 */ /* 0x000fc600080f1410 */
[----:B------:R-:W-:Y:S02]  /*02a0*/  @!P2 IMAD.WIDE.U32 R6, R7, 0x4, R8 ;  /* 0x000000040706a825 */ /* 0x000fe400078e0008 */
[----:B------:R-:W2:Y:S04]  /*02b0*/  @!P4 LDG.E R3, desc[UR6][R4.64+-0x4] ;  /* 0xfffffc060403c981 */ /* 0x000ea8000c1e1900 */
[----:B------:R-:W3:Y:S01]  /*02c0*/  @!P2 LDG.E R6, desc[UR6][R6.64] ;  /* 0x000000060606a981 */ /* 0x000ee2000c1e1900 */
[----:B------:R-:W-:-:S05]  /*02d0*/  VIADD R15, R18, 0x1 ;  /* 0x00000001120f7836 */ /* 0x000fca0000000000 */
[----:B------:R-:W-:-:S04]  /*02e0*/  ISETP.GE.AND P0, PT, R15, UR9, PT ;  /* 0x000000090f007c0c */ /* 0x000fc8000bf06270 */
[----:B------:R-:W-:Y:S01]  /*02f0*/  ISETP.LT.OR P0, PT, R18, -0x1, P0 ;  /* 0xffffffff1200780c */ /* 0x000fe20000701670 */
[----:B------:R-:W-:-:S03]  /*0300*/  IMAD.MOV.U32 R16, RZ, RZ, RZ ;  /* 0x000000ffff107224 */ /* 0x000fc600078e00ff */
[----:B------:R-:W-:Y:S01]  /*0310*/  PLOP3.LUT P5, PT, P0, P3, PT, 0xf8, 0x8f ;  /* 0x00000000008f781c */ /* 0x000fe200007a7f70 */
[----:B------:R-:W-:-:S05]  /*0320*/  VIADD R19, R12, 0x1 ;  /* 0x000000010c137836 */ /* 0x000fca0000000000 */
[----:B------:R-:W-:Y:S02]  /*0330*/  ISETP.GE.OR P1, PT, R19, UR9, P1 ;  /* 0x0000000913007c0c */ /* 0x000fe40008f26670 */
[----:B---3--:R-:W-:-:S04]  /*0340*/  @!P2 ISETP.GT.AND P6, PT, R6, RZ, PT ;  /* 0x000000ff0600a20c */ /* 0x008fc80003fc4270 */
[----:B------:R-:W-:Y:S02]  /*0350*/  @!P2 SEL R16, RZ, 0x1, !P6 ;  /* 0x00000001ff10a807 */ /* 0x000fe40007000000 */
[----:B--2---:R-:W-:Y:S02]  /*0360*/  ISETP.GT.OR P2, PT, R3, RZ, P4 ;  /* 0x000000ff0300720c */ /* 0x004fe40002744670 */
[----:B------:R-:W-:Y:S01]  /*0370*/  ISETP.GE.OR P6, PT, R19, UR9, P0 ;  /* 0x0000000913007c0c */ /* 0x000fe200087c6670 */
[----:B------:R-:W-:Y:S02]  /*0380*/  @!P5 VIADD R3, R17, -UR9 ;  /* 0x800000091103dc36 */ /* 0x000fe40008000000 */
[----:B------:R-:W-:-:S08]  /*0390*/  @!P4 VIADD R20, R16, 0x1 ;  /* 0x000000011014c836 */ /* 0x000fd00000000000 */
[----:B------:R-:W-:Y:S01]  /*03a0*/  @!P2 IMAD.MOV R20, RZ, RZ, R16 ;  /* 0x000000ffff14a224 */ /* 0x000fe200078e0210 */
[----:B------:R-:W-:-:S04]  /*03b0*/  @!P5 IADD3 R7, P2, PT, R18, R3, RZ ;  /* 0x000000031207d210 */ /* 0x000fc80007f5e0ff */
[----:B------:R-:W-:Y:S01]  /*03c0*/  @!P5 LEA.HI.X.SX32 R22, R3, R2, 0x1, P2 ;  /* 0x000000020316d211 */ /* 0x000fe200010f0eff */
[----:B------:R-:W-:Y:S01]  /*03d0*/  @!P6 VIADD R3, R17, UR9 ;  /* 0x000000091103ec36 */ /* 0x000fe20008000000 */
[----:B------:R-:W-:-:S04]  /*03e0*/  @!P5 LEA R6, P2, R7, UR10, 0x2 ;  /* 0x0000000a0706dc11 */ /* 0x000fc8000f8410ff */
[----:B------:R-:W-:Y:S02]  /*03f0*/  @!P5 LEA.HI.X R7, R7, UR11, R22, 0x2, P2 ;  /* 0x0000000b0707dc11 */ /* 0x000fe400090f1416 */
[----:B------:R-:W-:Y:S02]  /*0400*/  @!P6 IADD3 R15, P2, PT, R18, R3, RZ ;  /* 0x00000003120fe210 */ /* 0x000fe40007f5e0ff */
[----:B------:R-:W-:Y:S01]  /*0410*/  ISETP.GE.OR P0, PT, R12, UR9, P0 ;  /* 0x000000090c007c0c */ /* 0x000fe20008706670 */
[----:B------:R-:W2:Y:S01]  /*0420*/  @!P5 LDG.E R6, desc[UR6][R6.64+0x4] ;  /* 0x000004060606d981 */ /* 0x000ea2000c1e1900 */
[----:B------:R-:W-:Y:S02]  /*0430*/  @!P6 LEA.HI.X.SX32 R22, R3, R2, 0x1, P2 ;  /* 0x000000020316e211 */ /* 0x000fe400010f0eff */
[----:B------:R-:W-:-:S04]  /*0440*/  @!P6 LEA R2, P2, R15, UR10, 0x2 ;  /* 0x0000000a0f02ec11 */ /* 0x000fc8000f8410ff */
[----:B------:R-:W-:Y:S02]  /*0450*/  @!P6 LEA.HI.X R3, R15, UR11, R22, 0x2, P2 ;  /* 0x0000000b0f03ec11 */ /* 0x000fe400090f1416 */
[----:B------:R-:W-:Y:S02]  /*0460*/  ISETP.GE.AND P2, PT, R18, UR9, PT ;  /* 0x0000000912007c0c */ /* 0x000fe4000bf46270 */
[----:B------:R-:W-:Y:S01]  /*0470*/  @!P1 IADD3 R15, PT, PT, R14, UR9, R17 ;  /* 0x000000090e0f9c10 */ /* 0x000fe2000fffe011 */
[----:B------:R0:W3:Y:S01]  /*0480*/  @!P0 LDG.E R5, desc[UR6][R4.64+0x4] ;  /* 0x0000040604058981 */ /* 0x0000e2000c1e1900 */
[----:B------:R-:W-:-:S03]  /*0490*/  ISETP.LT.OR P2, PT, R18, RZ, P2 ;  /* 0x000000ff1200720c */ /* 0x000fc60001741670 */
[----:B------:R1:W4:Y:S01]  /*04a0*/  @!P6 LDG.E R2, desc[UR6][R2.64+0x4] ;  /* 0x000004060202e981 */ /* 0x000322000c1e1900 */
[----:B------:R-:W-:Y:S01]  /*04b0*/  PLOP3.LUT P3, PT, P2, P3, PT, 0xf8, 0x8f ;  /* 0x00000000008f781c */ /* 0x000fe20001767f70 */
[----:B------:R-:W-:Y:S01]  /*04c0*/  @!P1 IMAD.WIDE.U32 R14, R15, 0x4, R8 ;  /* 0x000000040f0e9825 */ /* 0x000fe200078e0008 */
[----:B------:R-:W-:-:S05]  /*04d0*/  ISETP.GE.OR P2, PT, R19, UR9, P2 ;  /* 0x0000000913007c0c */ /* 0x000fca0009746670 */
[----:B------:R-:W5:Y:S06]  /*04e0*/  @!P1 LDG.E R14, desc[UR6][R14.64] ;  /* 0x000000060e0e9981 */ /* 0x000f6c000c1e1900 */
[----:B------:R-:W-:-:S05]  /*04f0*/  @!P3 IADD3 R19, PT, PT, R18, -UR9, R17 ;  /* 0x800000091213bc10 */ /* 0x000fca000fffe011 */
[----:B------:R-:W-:-:S04]  /*0500*/  @!P3 IMAD.WIDE.U32 R18, R19, 0x4, R8 ;  /* 0x000000041312b825 */ /* 0x000fc800078e0008 */
[----:B------:R-:W-:Y:S01]  /*0510*/  @!P2 VIADD R23, R13, UR9 ;  /* 0x000000090d17ac36 */ /* 0x000fe20008000000 */
[----:B------:R-:W2:Y:S03]  /*0520*/  @!P3 LDG.E R17, desc[UR6][R18.64] ;  /* 0x000000061211b981 */ /* 0x000ea6000c1e1900 */
[----:B------:R-:W-:Y:S02]  /*0530*/  @!P2 IMAD.WIDE.U32 R22, R23, 0x4, R8 ;  /* 0x000000041716a825 */ /* 0x000fe400078e0008 */
[----:B------:R-:W0:Y:S04]  /*0540*/  LDC.64 R8, c[0x0][0x380] ;  /* 0x0000e000ff087b82 */ /* 0x000e280000000a00 */
[----:B------:R-:W3:Y:S01]  /*0550*/  @!P2 LDG.E R22, desc[UR6][R22.64] ;  /* 0x000000061616a981 */ /* 0x000ee2000c1e1900 */
[----:B0-----:R-:W-:-:S06]  /*0560*/  IMAD.WIDE R8, R13, 0x4, R8 ;  /* 0x000000040d087825 */ /* 0x001fcc00078e0208 */
[----:B------:R-:W4:Y:S01]  /*0570*/  LDG.E R9, desc[UR6][R8.64] ;  /* 0x0000000608097981 */ /* 0x000f22000c1e1900 */
[----:B------:R-:W-:-:S04]  /*0580*/  @!P4 IMAD.MOV.U32 R16, RZ, RZ, R20 ;  /* 0x000000ffff10c224 */ /* 0x000fc800078e0014 */
[----:B------:R-:W-:Y:S01]  /*0590*/  @!P1 VIADD R12, R16, 0x1 ;  /* 0x00000001100c9836 */ /* 0x000fe20000000000 */
[----:B-----5:R-:W-:-:S13]  /*05a0*/  ISETP.GT.OR P4, PT, R14, RZ, P1 ;  /* 0x000000ff0e00720c */ /* 0x020fda0000f84670 */
[----:B------:R-:W-:Y:S01]  /*05b0*/  @!P4 IMAD.MOV R12, RZ, RZ, R16 ;  /* 0x000000ffff0cc224 */ /* 0x000fe200078e0210 */
[----:B--2---:R-:W-:-:S03]  /*05c0*/  ISETP.GT.OR P4, PT, R17, RZ, P3 ;  /* 0x000000ff1100720c */ /* 0x004fc60001f84670 */
[----:B------:R-:W-:-:S05]  /*05d0*/  @!P1 IMAD.MOV.U32 R16, RZ, RZ, R12 ;  /* 0x000000ffff109224 */ /* 0x000fca00078e000c */
[----:B------:R-:W-:Y:S02]  /*05e0*/  @!P3 IADD3 R4, PT, PT, R16, 0x1, RZ ;  /* 0x000000011004b810 */ /* 0x000fe40007ffe0ff */
[----:B---3--:R-:W-:-:S03]  /*05f0*/  ISETP.GT.OR P1, PT, R22, RZ, P2 ;  /* 0x000000ff1600720c */ /* 0x008fc60001724670 */
[----:B------:R-:W-:-:S04]  /*0600*/  @!P4 IMAD.MOV R4, RZ, RZ, R16 ;  /* 0x000000ffff04c224 */ /* 0x000fc800078e0210 */
[----:B------:R-:W-:Y:S01]  /*0610*/  @!P3 IMAD.MOV.U32 R16, RZ, RZ, R4 ;  /* 0x000000ffff10b224 */ /* 0x000fe200078e0004 */
[----:B------:R-:W-:-:S03]  /*0620*/  ISETP.GT.OR P3, PT, R6, RZ, P5 ;  /* 0x000000ff0600720c */ /* 0x000fc60002f64670 */
[----:B-1----:R-:W-:Y:S02]  /*0630*/  @!P2 VIADD R3, R16, 0x1 ;  /* 0x000000011003a836 */ /* 0x002fe40000000000 */
[----:B------:R-:W-:Y:S01]  /*0640*/  @!P1 IMAD.MOV R3, RZ, RZ, R16 ;  /* 0x000000ffff039224 */ /* 0x000fe200078e0210 */
[----:B------:R-:W-:-:S03]  /*0650*/  ISETP.GT.OR P1, PT, R5, RZ, P0 ;  /* 0x000000ff0500720c */ /* 0x000fc60000724670 */
[----:B------:R-:W-:-:S04]  /*0660*/  @!P2 IMAD.MOV.U32 R16, RZ, RZ, R3 ;  /* 0x000000ffff10a224 */ /* 0x000fc800078e0003 */
[----:B------:R-:W-:Y:S02]  /*0670*/  @!P5 VIADD R3, R16, 0x1 ;  /* 0x000000011003d836 */ /* 0x000fe40000000000 */
[----:B------:R-:W-:Y:S01]  /*0680*/  @!P3 IMAD.MOV R3, RZ, RZ, R16 ;  /* 0x000000ffff03b224 */ /* 0x000fe200078e0210 */
[----:B----4-:R-:W-:-:S03]  /*0690*/  ISETP.GT.OR P2, PT, R2, RZ, P6 ;  /* 0x000000ff0200720c */ /* 0x010fc60003744670 */
[----:B------:R-:W-:-:S04]  /*06a0*/  @!P5 IMAD.MOV.U32 R16, RZ, RZ, R3 ;  /* 0x000000ffff10d224 */ /* 0x000fc800078e0003 */
[C---:B------:R-:W-:Y:S01]  /*06b0*/  @!P0 VIADD R3, R16.reuse, 0x1 ;  /* 0x0000000110038836 */ /* 0x040fe20000000000 */
[----:B------:R-:W-:-:S05]  /*06c0*/  @!P1 IADD3 R3, PT, PT, R16, RZ, RZ ;  /* 0x000000ff10039210 */ /* 0x000fca0007ffe0ff */
[----:B------:R-:W-:-:S04]  /*06d0*/  @!P0 IMAD.MOV.U32 R16, RZ, RZ, R3 ;  /* 0x000000ffff108224 */ /* 0x000fc800078e0003 */
[----:B------:R-:W-:Y:S02]  /*06e0*/  @!P6 VIADD R2, R16, 0x1 ;  /* 0x000000011002e836 */ /* 0x000fe40000000000 */
[----:B------:R-:W-:-:S04]  /*06f0*/  @!P2 IMAD.MOV R2, RZ, RZ, R16 ;  /* 0x000000ffff02a224 */ /* 0x000fc800078e0210 */
[----:B------:R-:W-:-:S05]  /*0700*/  @!P6 IMAD.MOV.U32 R16, RZ, RZ, R2 ;  /* 0x000000ffff10e224 */ /* 0x000fca00078e0002 */
[----:B------:R-:W-:Y:S01]  /*0710*/  ISETP.GT.AND P0, PT, R16, R9, PT ;  /* 0x000000091000720c */ /* 0x000fe20003f04270 */
[----:B------:R-:W-:-:S12]  /*0720*/  IMAD.MOV.U32 R5, RZ, RZ, RZ ;  /* 0x000000ffff057224 */ /* 0x000fd800078e00ff */
[----:B------:R-:W-:Y:S05]  /*0730*/  @!P0 BRA `(.L_x_12) ;  /* 0x0000000000248947 */ /* 0x000fea0003800000 */
[----:B------:R-:W-:Y:S02]  /*0740*/  IMAD.MOV.U32 R2, RZ, RZ, 0x1 ;  /* 0x00000001ff027424 */ /* 0x000fe400078e00ff */
[----:B------:R-:W-:-:S03]  /*0750*/  IMAD.MOV.U32 R5, RZ, RZ, 0xa ;  /* 0x0000000aff057424 */ /* 0x000fc600078e00ff */
[----:B------:R0:W-:Y:S01]  /*0760*/  STS [R11], R2 ;  /* 0x000000020b007388 */ /* 0x0001e20000000800 */
[----:B------:R-:W-:Y:S05]  /*0770*/  BRA `(.L_x_12) ;  /* 0x0000000000147947 */ /* 0x000fea0003800000 */
.L_x_11:
[----:B------:R-:W-:-:S13]  /*0780*/  ISETP.GE.AND P0, PT, R2, 0x1, PT ;  /* 0x000000010200780c */ /* 0x000fda0003f06270 */
[C---:B------:R-:W-:Y:S01]  /*0790*/  @P0 VIADD R5, R2.reuse, 0xffffffff ;  /* 0xffffffff02050836 */ /* 0x040fe20000000000 */
[----:B------:R-:W-:-:S04]  /*07a0*/  @P0 ISETP.NE.AND P1, PT, R2, 0x1, PT ;  /* 0x000000010200080c */ /* 0x000fc80003f25270 */
[----:B------:R-:W-:Y:S01]  /*07b0*/  @P0 SEL R5, R5, 0xffffffe2, P1 ;  /* 0xffffffe205050807 */ /* 0x000fe20000800000 */
[----:B------:R-:W-:-:S08]  /*07c0*/  @!P0 VIADD R5, R2, 0x1 ;  /* 0x0000000102058836 */ /* 0x000fd00000000000 */
.L_x_12:
[----:B------:R-:W-:Y:S05]  /*07d0*/  BSYNC.RECONVERGENT B0 ;  /* 0x0000000000007941 */ /* 0x000fea0003800200 */
.L_x_10:
[----:B------:R-:W-:Y:S01]  /*07e0*/  BAR.SYNC.DEFER_BLOCKING 0x0 ;  /* 0x0000000000007b1d */ /* 0x000fe20000010000 */
[C---:B------:R-:W-:Y:S02]  /*07f0*/  ISETP.GT.U32.AND P0, PT, R10.reuse, 0x7f, PT ;  /* 0x0000007f0a00780c */ /* 0x040fe40003f04070 */
[----:B------:R-:W-:-:S03]  /*0800*/  ISETP.GT.U32.AND P1, PT, R10, 0x3f, PT ;  /* 0x0000003f0a00780c */ /* 0x000fc60003f24070 */
[----:B------:R-:W-:Y:S08]  /*0810*/  BSSY.RECONVERGENT B0, `(.L_x_13) ;  /* 0x0000034000007945 */ /* 0x000ff00003800200 */
[----:B0-----:R-:W-:Y:S04]  /*0820*/  @!P0 LDS R2, [R11+0x200] ;  /* 0x000200000b028984 */ /* 0x001fe80000000800 */
[----:B------:R-:W0:Y:S02]  /*0830*/  @!P0 LDS R3, [R11] ;  /* 0x000000000b038984 */ /* 0x000e240000000800 */
[----:B0-----:R-:W-:-:S02]  /*0840*/  @!P0 IADD3 R4, PT, PT, R2, R3, RZ ;  /* 0x0000000302048210 */ /* 0x001fc40007ffe0ff */
[----:B------:R-:W0:Y:S03]  /*0850*/  LDC.64 R2, c[0x0][0x398] ;  /* 0x0000e600ff027b82 */ /* 0x000e260000000a00 */
[----:B------:R-:W-:Y:S05]  /*0860*/  @!P0 STS [R11], R4 ;  /* 0x000000040b008388 */ /* 0x000fea0000000800 */
[----:B------:R-:W-:Y:S01]  /*0870*/  BAR.SYNC.DEFER_BLOCKING 0x0 ;  /* 0x0000000000007b1d */ /* 0x000fe20000010000 */
[----:B------:R-:W-:Y:S01]  /*0880*/  ISETP.GT.U32.AND P0, PT, R10, 0x1f, PT ;  /* 0x0000001f0a00780c */ /* 0x000fe20003f04070 */
[----:B0-----:R-:W-:-:S04]  /*0890*/  IMAD.WIDE R2, R13, 0x4, R2 ;  /* 0x000000040d027825 */ /* 0x001fc800078e0202 */
[----:B------:R-:W-:Y:S04]  /*08a0*/  @!P1 LDS R6, [R11+0x100] ;  /* 0x000100000b069984 */ /* 0x000fe80000000800 */
[----:B------:R-:W0:Y:S02]  /*08b0*/  @!P1 LDS R7, [R11] ;  /* 0x000000000b079984 */ /* 0x000e240000000800 */
[----:B0-----:R-:W-:-:S05]  /*08c0*/  @!P1 IMAD.IADD R6, R6, 0x1, R7 ;  /* 0x0000000106069824 */ /* 0x001fca00078e0207 */
[----:B------:R0:W-:Y:S01]  /*08d0*/  @!P1 STS [R11], R6 ;  /* 0x000000060b009388 */ /* 0x0001e20000000800 */
[----:B------:R-:W-:Y:S06]  /*08e0*/  BAR.SYNC.DEFER_BLOCKING 0x0 ;  /* 0x0000000000007b1d */ /* 0x000fec0000010000 */
[----:B------:R-:W-:Y:S05]  /*08f0*/  @P0 BRA `(.L_x_14) ;  /* 0x0000000000940947 */ /* 0x000fea0003800000 */
[----:B------:R-:W-:Y:S01]  /*0900*/  LDS R4, [R11+0x80] ;  /* 0x000080000b047984 */ /* 0x000fe20000000800 */
[----:B------:R-:W-:Y:S01]  /*0910*/  ISETP.NE.AND P0, PT, R10, RZ, PT ;  /* 0x000000ff0a00720c */ /* 0x000fe20003f05270 */
[----:B------:R-:W-:Y:S05]  /*0920*/  WARPSYNC.ALL ;  /* 0x0000000000007948 */ /* 0x000fea0003800000 */
[----:B------:R-:W1:Y:S02]  /*0930*/  LDS R7, [R11] ;  /* 0x000000000b077984 */ /* 0x000e640000000800 */
[----:B-1----:R-:W-:-:S05]  /*0940*/  IMAD.IADD R4, R4, 0x1, R7 ;  /* 0x0000000104047824 */ /* 0x002fca00078e0207 */
[----:B------:R-:W-:Y:S04]  /*0950*/  STS [R11], R4 ;  /* 0x000000040b007388 */ /* 0x000fe80000000800 */
[----:B0-----:R-:W-:Y:S04]  /*0960*/  LDS R6, [R11+0x40] ;  /* 0x000040000b067984 */ /* 0x001fe80000000800 */
[----:B------:R-:W0:Y:S02]  /*0970*/  LDS R7, [R11] ;  /* 0x000000000b077984 */ /* 0x000e240000000800 */
[----:B0-----:R-:W-:-:S05]  /*0980*/  IMAD.IADD R6, R6, 0x1, R7 ;  /* 0x0000000106067824 */ /* 0x001fca00078e0207 */
[----:B------:R-:W-:Y:S04]  /*0990*/  STS [R11], R6 ;  /* 0x000000060b007388 */ /* 0x000fe80000000800 */
[----:B------:R-:W-:Y:S04]  /*09a0*/  LDS R7, [R11+0x20] ;  /* 0x000020000b077984 */ /* 0x000fe80000000800 */
        /* <DEDUP_REMOVED lines=14> */
[----:B------:R1:W-:Y:S01]  /*0a90*/  STS [R11], R6 ;  /* 0x000000060b007388 */ /* 0x0003e20000000800 */
[----:B------:R-:W-:Y:S06]  /*0aa0*/  BAR.SYNC.DEFER_BLOCKING 0x0 ;  /* 0x0000000000007b1d */ /* 0x000fec0000010000 */
[----:B------:R-:W-:Y:S05]  /*0ab0*/  @P0 BRA `(.L_x_14) ;  /* 0x0000000000240947 */ /* 0x000fea0003800000 */
[----:B-1----:R-:W0:Y:S01]  /*0ac0*/  LDS R11, [UR4] ;  /* 0x00000004ff0b7984 */ /* 0x002e220008000800 */
[----:B------:R-:W1:Y:S01]  /*0ad0*/  LDCU UR5, c[0x0][0x370] ;  /* 0x00006e00ff0577ac */ /* 0x000e620008000800 */
[----:B------:R-:W2:Y:S08]  /*0ae0*/  LDC R4, c[0x0][0x394] ;  /* 0x0000e500ff047b82 */ /* 0x000eb00000000800 */
[----:B------:R-:W2:Y:S08]  /*0af0*/  LDC R9, c[0x0][0x374] ;  /* 0x0000dd00ff097b82 */ /* 0x000eb00000000800 */
[----:B------:R-:W3:Y:S01]  /*0b00*/  LDC.64 R6, c[0x0][0x3a0] ;  /* 0x0000e800ff067b82 */ /* 0x000ee20000000a00 */
[----:B--2---:R-:W-:-:S04]  /*0b10*/  IMAD R9, R9, R4, UR8 ;  /* 0x0000000809097e24 */ /* 0x004fc8000f8e0204 */
[----:B-1----:R-:W-:-:S04]  /*0b20*/  IMAD R9, R9, UR5, R0 ;  /* 0x0000000509097c24 */ /* 0x002fc8000f8e0200 */
[----:B---3--:R-:W-:-:S05]  /*0b30*/  IMAD.WIDE R6, R9, 0x4, R6 ;  /* 0x0000000409067825 */ /* 0x008fca00078e0206 */
[----:B0-----:R2:W-:Y:S02]  /*0b40*/  STG.E desc[UR6][R6.64], R11 ;  /* 0x0000000b06007986 */ /* 0x0015e4000c101906 */
.L_x_14:
[----:B------:R-:W-:Y:S05]  /*0b50*/  BSYNC.RECONVERGENT B0 ;  /* 0x0000000000007941 */ /* 0x000fea0003800200 */
.L_x_13:
[----:B------:R-:W-:Y:S01]  /*0b60*/  STG.E desc[UR6][R2.64], R5 ;  /* 0x0000000502007986 */ /* 0x000fe2000c101906 */
[----:B------:R-:W-:Y:S05]  /*0b70*/  EXIT ;  /* 0x000000000000794d */ /* 0x000fea0003800000 */
.L_x_15:
        /* <DEDUP_REMOVED lines=16> */
.L_x_17:


//--------------------- .nv.shared._Z17reduce_infectionsPiPKiiii --------------------------
	.section	.nv.shared._Z17reduce_infectionsPiPKiiii,"aw",@nobits
	.sectionflags	@""
	.align	4
.nv.shared._Z17reduce_infectionsPiPKiiii:
	.zero		3072


//--------------------- .nv.shared.reserved.0     --------------------------
	.section	.nv.shared.reserved.0,"aw",@nobits
	.weak		__nv_reservedSMEM_offset_0_alias
	.size		__nv_reservedSMEM_offset_0_alias, 0, 64
	.other		__nv_reservedSMEM_offset_0_alias,@"STO_CUDA_RESERVED_SHARED STV_DEFAULT"
__nv_reservedSMEM_offset_0_alias:
	.zero		0
	.zero		64


//--------------------- .nv.shared._Z14make_iterationPKiS0_iiPiS1_ --------------------------
	.section	.nv.shared._Z14make_iterationPKiS0_iiPiS1_,"aw",@nobits
	.sectionflags	@""
	.align	4
.nv.shared._Z14make_iterationPKiS0_iiPiS1_:
	.zero		2048


//--------------------- .nv.constant0._Z17reduce_infectionsPiPKiiii --------------------------
	.section	.nv.constant0._Z17reduce_infectionsPiPKiiii,"a",@progbits
	.sectionflags	@""
	.align	4
.nv.constant0._Z17reduce_infectionsPiPKiiii:
	.zero		924


//--------------------- .nv.constant0._Z14make_iterationPKiS0_iiPiS1_ --------------------------
	.section	.nv.constant0._Z14make_iterationPKiS0_iiPiS1_,"a",@progbits
	.sectionflags	@""
	.align	4
.nv.constant0._Z14make_iterationPKiS0_iiPiS1_:
	.zero		936


//--------------------- SYMBOLS --------------------------

	.type		.nv.reservedSmem.offset0,@object
	.size		.nv.reservedSmem.offset0,0x4
	.type		.nv.reservedSmem.cap,@object
	.size		.nv.reservedSmem.cap,0x4
